	.target	sm_90a

	.elftype	@"ET_EXEC"


//--------------------- .note.nv.tkinfo           --------------------------
	.section	.note.nv.tkinfo,"",@"SHT_NOTE"
	.sectionflags	@"SHF_NOTE_NV_TKINFO"
	.tkinfo
        /*0018*/ 	.word	0x00000002
        /*0030*/ 	.string	""
        /*0030*/ 	.string	"ptxas"
        /*0030*/ 	.string	"Cuda compilation tools, release 13.0, V13.0.88"
        /*0030*/ 	.string	"Build cuda_13.0.r13.0/compiler.36424714_0"
        /*0030*/ 	.string	"-arch sm_90a -m 64 "



//--------------------- .note.nv.cuinfo           --------------------------
	.section	.note.nv.cuinfo,"",@"SHT_NOTE"
	.sectionflags	@"SHF_NOTE_NV_CUINFO"
        /*0018*/ 	.short	0x0002
        /*001a*/ 	.short	0x005a
        /*001c*/ 	.short	0x0082
	.zero		2


//--------------------- .nv.info                  --------------------------
	.section	.nv.info,"",@"SHT_CUDA_INFO"
	.align	4


	//----- nvinfo : EIATTR_REGCOUNT
	.align		4
        /*0000*/ 	.byte	0x04, 0x2f
        /*0002*/ 	.short	(.L_15 - .L_14)
	.align		4
.L_14:
        /*0004*/ 	.word	index@(_ZN7cutlass13device_kernelINS_4gemm6kernel13GemmUniversalIN4cute5tupleIJiiiiEEENS1_10collective13CollectiveMmaINS1_34MainloopSm90TmaGmmaWarpSpecializedILi4ENS5_IJNS4_1CILi2EEENSA_ILi1EEESC_EEENS1_35KernelTmaWarpSpecializedCooperativeEEENS5_IJNSA_ILi256EEENSA_ILi128EEENSA_ILi64EEEEEENS_6half_tENS5_IJlSC_lEEESK_SL_NS4_8TiledMMAINS4_8MMA_AtomIJNS4_4SM904GMMA26MMA_64x128x16_F32F16F16_SSILNSP_5MajorE0ELSR_0ELNSP_7ScaleInE1ELSS_1EEEEEENS4_6LayoutISD_NS5_IJSC_NSA_ILi0EEESW_EEEEENS5_IJNS4_10UnderscoreESZ_SZ_EEEEENS4_13SM90_TMA_LOADENS4_14ComposedLayoutINS4_7SwizzleILi3ELi4ELi3EEENS4_18smem_ptr_flag_bitsILi16EEENSV_INS5_IJNSA_ILi8EEESI_EEENS5_IJSI_SC_EEEEEEEvNS4_8identityENS4_23SM90_TMA_LOAD_MULTICASTES1C_vS1D_EENS_8epilogue10collective6detail29Sm90TmaWarpSpecializedAdapterINS1H_15DefaultEpilogueISK_SL_SL_NS1G_6thread17LinearCombinationISK_Li1EffLNS1L_9ScaleType4KindE0ELNS_15FloatRoundStyleE2ESK_EENS1_15EpilogueDefaultEEEEEvvEEEEvNT_6ParamsE)
        /*0008*/ 	.word	0x000000a8


	//----- nvinfo : EIATTR_FRAME_SIZE
	.align		4
.L_15:
        /*000c*/ 	.byte	0x04, 0x11
        /*000e*/ 	.short	(.L_17 - .L_16)
	.align		4
.L_16:
        /*0010*/ 	.word	index@(_ZN7cutlass13device_kernelINS_4gemm6kernel13GemmUniversalIN4cute5tupleIJiiiiEEENS1_10collective13CollectiveMmaINS1_34MainloopSm90TmaGmmaWarpSpecializedILi4ENS5_IJNS4_1CILi2EEENSA_ILi1EEESC_EEENS1_35KernelTmaWarpSpecializedCooperativeEEENS5_IJNSA_ILi256EEENSA_ILi128EEENSA_ILi64EEEEEENS_6half_tENS5_IJlSC_lEEESK_SL_NS4_8TiledMMAINS4_8MMA_AtomIJNS4_4SM904GMMA26MMA_64x128x16_F32F16F16_SSILNSP_5MajorE0ELSR_0ELNSP_7ScaleInE1ELSS_1EEEEEENS4_6LayoutISD_NS5_IJSC_NSA_ILi0EEESW_EEEEENS5_IJNS4_10UnderscoreESZ_SZ_EEEEENS4_13SM90_TMA_LOADENS4_14ComposedLayoutINS4_7SwizzleILi3ELi4ELi3EEENS4_18smem_ptr_flag_bitsILi16EEENSV_INS5_IJNSA_ILi8EEESI_EEENS5_IJSI_SC_EEEEEEEvNS4_8identityENS4_23SM90_TMA_LOAD_MULTICASTES1C_vS1D_EENS_8epilogue10collective6detail29Sm90TmaWarpSpecializedAdapterINS1H_15DefaultEpilogueISK_SL_SL_NS1G_6thread17LinearCombinationISK_Li1EffLNS1L_9ScaleType4KindE0ELNS_15FloatRoundStyleE2ESK_EENS1_15EpilogueDefaultEEEEEvvEEEEvNT_6ParamsE)
        /*0014*/ 	.word	0x00000000


	//----- nvinfo : EIATTR_MIN_STACK_SIZE
	.align		4
.L_17:
        /*0018*/ 	.byte	0x04, 0x12
        /*001a*/ 	.short	(.L_19 - .L_18)
	.align		4
.L_18:
        /*001c*/ 	.word	index@(_ZN7cutlass13device_kernelINS_4gemm6kernel13GemmUniversalIN4cute5tupleIJiiiiEEENS1_10collective13CollectiveMmaINS1_34MainloopSm90TmaGmmaWarpSpecializedILi4ENS5_IJNS4_1CILi2EEENSA_ILi1EEESC_EEENS1_35KernelTmaWarpSpecializedCooperativeEEENS5_IJNSA_ILi256EEENSA_ILi128EEENSA_ILi64EEEEEENS_6half_tENS5_IJlSC_lEEESK_SL_NS4_8TiledMMAINS4_8MMA_AtomIJNS4_4SM904GMMA26MMA_64x128x16_F32F16F16_SSILNSP_5MajorE0ELSR_0ELNSP_7ScaleInE1ELSS_1EEEEEENS4_6LayoutISD_NS5_IJSC_NSA_ILi0EEESW_EEEEENS5_IJNS4_10UnderscoreESZ_SZ_EEEEENS4_13SM90_TMA_LOADENS4_14ComposedLayoutINS4_7SwizzleILi3ELi4ELi3EEENS4_18smem_ptr_flag_bitsILi16EEENSV_INS5_IJNSA_ILi8EEESI_EEENS5_IJSI_SC_EEEEEEEvNS4_8identityENS4_23SM90_TMA_LOAD_MULTICASTES1C_vS1D_EENS_8epilogue10collective6detail29Sm90TmaWarpSpecializedAdapterINS1H_15DefaultEpilogueISK_SL_SL_NS1G_6thread17LinearCombinationISK_Li1EffLNS1L_9ScaleType4KindE0ELNS_15FloatRoundStyleE2ESK_EENS1_15EpilogueDefaultEEEEEvvEEEEvNT_6ParamsE)
        /*0020*/ 	.word	0x00000000
.L_19:


//--------------------- .nv.compat                --------------------------
	.section	.nv.compat,"",@"SHT_CUDA_COMPAT_INFO"
	.align	4
        /*0000*/ 	.byte	0x02, 0x09, 0x01, 0x00, 0x02, 0x02, 0x04, 0x00, 0x02, 0x05, 0x05, 0x00, 0x03, 0x07, 0x01, 0x01
        /*0010*/ 	.byte	0x02, 0x03, 0x01, 0x00, 0x02, 0x06, 0x01, 0x00, 0x04, 0x0b, 0x08, 0x00, 0x00, 0x00, 0x00, 0x00
        /*0020*/ 	.byte	0x00, 0x00, 0x00, 0x00


//--------------------- .nv.info._ZN7cutlass13device_kernelINS_4gemm6kernel13GemmUniversalIN4cute5tupleIJiiiiEEENS1_10collective13CollectiveMmaINS1_34MainloopSm90TmaGmmaWarpSpecializedILi4ENS5_IJNS4_1CILi2EEENSA_ILi1EEESC_EEENS1_35KernelTmaWarpSpecializedCooperativeEEENS5_IJNSA_ILi256EEENSA_ILi128EEENSA_ILi64EEEEEENS_6half_tENS5_IJlSC_lEEESK_SL_NS4_8TiledMMAINS4_8MMA_AtomIJNS4_4SM904GMMA26MMA_64x128x16_F32F16F16_SSILNSP_5MajorE0ELSR_0ELNSP_7ScaleInE1ELSS_1EEEEEENS4_6LayoutISD_NS5_IJSC_NSA_ILi0EEESW_EEEEENS5_IJNS4_10UnderscoreESZ_SZ_EEEEENS4_13SM90_TMA_LOADENS4_14ComposedLayoutINS4_7SwizzleILi3ELi4ELi3EEENS4_18smem_ptr_flag_bitsILi16EEENSV_INS5_IJNSA_ILi8EEESI_EEENS5_IJSI_SC_EEEEEEEvNS4_8identityENS4_23SM90_TMA_LOAD_MULTICASTES1C_vS1D_EENS_8epilogue10collective6detail29Sm90TmaWarpSpecializedAdapterINS1H_15DefaultEpilogueISK_SL_SL_NS1G_6thread17LinearCombinationISK_Li1EffLNS1L_9ScaleType4KindE0ELNS_15FloatRoundStyleE2ESK_EENS1_15EpilogueDefaultEEEEEvvEEEEvNT_6ParamsE --------------------------
	.section	.nv.info._ZN7cutlass13device_kernelINS_4gemm6kernel13GemmUniversalIN4cute5tupleIJiiiiEEENS1_10collective13CollectiveMmaINS1_34MainloopSm90TmaGmmaWarpSpecializedILi4ENS5_IJNS4_1CILi2EEENSA_ILi1EEESC_EEENS1_35KernelTmaWarpSpecializedCooperativeEEENS5_IJNSA_ILi256EEENSA_ILi128EEENSA_ILi64EEEEEENS_6half_tENS5_IJlSC_lEEESK_SL_NS4_8TiledMMAINS4_8MMA_AtomIJNS4_4SM904GMMA26MMA_64x128x16_F32F16F16_SSILNSP_5MajorE0ELSR_0ELNSP_7ScaleInE1ELSS_1EEEEEENS4_6LayoutISD_NS5_IJSC_NSA_ILi0EEESW_EEEEENS5_IJNS4_10UnderscoreESZ_SZ_EEEEENS4_13SM90_TMA_LOADENS4_14ComposedLayoutINS4_7SwizzleILi3ELi4ELi3EEENS4_18smem_ptr_flag_bitsILi16EEENSV_INS5_IJNSA_ILi8EEESI_EEENS5_IJSI_SC_EEEEEEEvNS4_8identityENS4_23SM90_TMA_LOAD_MULTICASTES1C_vS1D_EENS_8epilogue10collective6detail29Sm90TmaWarpSpecializedAdapterINS1H_15DefaultEpilogueISK_SL_SL_NS1G_6thread17LinearCombinationISK_Li1EffLNS1L_9ScaleType4KindE0ELNS_15FloatRoundStyleE2ESK_EENS1_15EpilogueDefaultEEEEEvvEEEEvNT_6ParamsE,"",@"SHT_CUDA_INFO"
	.sectionflags	@""
	.align	4


	//----- nvinfo : EIATTR_CUDA_API_VERSION
	.align		4
        /*0000*/ 	.byte	0x04, 0x37
        /*0002*/ 	.short	(.L_21 - .L_20)
.L_20:
        /*0004*/ 	.word	0x00000082


	//----- nvinfo : EIATTR_KPARAM_INFO
	.align		4
.L_21:
        /*0008*/ 	.byte	0x04, 0x17
        /*000a*/ 	.short	(.L_23 - .L_22)
.L_22:
        /*000c*/ 	.word	0x00000000
        /*0010*/ 	.short	0x0000
        /*0012*/ 	.short	0x0070
        /*0014*/ 	.byte	0x00, 0xf0, 0x01, 0x10


	//----- nvinfo : EIATTR_SPARSE_MMA_MASK
	.align		4
.L_23:
        /*0018*/ 	.byte	0x03, 0x50
        /*001a*/ 	.short	0x0000


	//----- nvinfo : EIATTR_MAXREG_COUNT
	.align		4
        /*001c*/ 	.byte	0x03, 0x1b
        /*001e*/ 	.short	0x00a8


	//----- nvinfo : EIATTR_NUM_BARRIERS
	.align		4
        /*0020*/ 	.byte	0x02, 0x4c
        /*0022*/ 	.byte	0x01
	.zero		1


	//----- nvinfo : EIATTR_EXTERNS
	.align		4
        /*0024*/ 	.byte	0x04, 0x0f
        /*0026*/ 	.short	(.L_25 - .L_24)


	//   ....[0]....
	.align		4
.L_24:
        /*0028*/ 	.word	index@(__assertfail)


	//----- nvinfo : EIATTR_MERCURY_ISA_VERSION
	.align		4
.L_25:
        /*002c*/ 	.byte	0x03, 0x5f
        /*002e*/ 	.short	0x0101


	//----- nvinfo : EIATTR_INT_WARP_WIDE_INSTR_OFFSETS
	.align		4
        /*0030*/ 	.byte	0x04, 0x31
        /*0032*/ 	.short	(.L_27 - .L_26)


	//   ....[0]....
.L_26:
        /*0034*/ 	.word	0x00000480


	//   ....[1]....
        /*0038*/ 	.word	0x000004b0


	//   ....[2]....
        /*003c*/ 	.word	0x00000670


	//   ....[3]....
        /*0040*/ 	.word	0x00001f50


	//----- nvinfo : EIATTR_COOP_GROUP_MASK_REGIDS
	.align		4
.L_27:
        /*0044*/ 	.byte	0x04, 0x29
        /*0046*/ 	.short	(.L_29 - .L_28)


	//   ....[0]....
.L_28:
        /*0048*/ 	.word	0xffffffff


	//   ....[1]....
        /*004c*/ 	.word	0xffffffff


	//   ....[2]....
        /*0050*/ 	.word	0xffffffff


	//   ....[3]....
        /*0054*/ 	.word	0xffffffff


	//   ....[4]....
        /*0058*/ 	.word	0xffffffff


	//   ....[5]....
        /*005c*/ 	.word	0xffffffff


	//----- nvinfo : EIATTR_COOP_GROUP_INSTR_OFFSETS
	.align		4
.L_29:
        /*0060*/ 	.byte	0x04, 0x28
        /*0062*/ 	.short	(.L_31 - .L_30)


	//   ....[0]....
.L_30:
        /*0064*/ 	.word	0x00000060


	//   ....[1]....
        /*0068*/ 	.word	0x00000070


	//   ....[2]....
        /*006c*/ 	.word	0x00000130


	//   ....[3]....
        /*0070*/ 	.word	0x000002d0


	//   ....[4]....
        /*0074*/ 	.word	0x000007f0


	//   ....[5]....
        /*0078*/ 	.word	0x00001240


	//----- nvinfo : EIATTR_REG_RECONFIG
	.align		4
.L_31:
        /*007c*/ 	.byte	0x01, 0x54
	.zero		2


	//----- nvinfo : EIATTR_SYSCALL_OFFSETS
	.align		4
        /*0080*/ 	.byte	0x04, 0x46
        /*0082*/ 	.short	(.L_33 - .L_32)


	//   ....[0]....
.L_32:
        /*0084*/ 	.word	0x00001400


	//----- nvinfo : EIATTR_MBARRIER_INSTR_OFFSETS
	.align		4
.L_33:
        /*0088*/ 	.byte	0x04, 0x39
        /*008a*/ 	.short	(.L_35 - .L_34)


	//   ....[0]....
.L_34:
        /*008c*/ 	.word	0x00000230
        /*0090*/ 	.word	0x000000ff
        /*0094*/ 	.word	0x00000000
        /*0098*/ 	.short	0x0100
        /*009a*/ 	.byte	0x08
	.zero		1


	//   ....[1]....
        /*009c*/ 	.word	0x00000240
        /*00a0*/ 	.word	0x000000ff
        /*00a4*/ 	.word	0x00000020
        /*00a8*/ 	.short	0x0100
        /*00aa*/ 	.byte	0x08
	.zero		1


	//   ....[2]....
        /*00ac*/ 	.word	0x00000250
        /*00b0*/ 	.word	0x000000ff
        /*00b4*/ 	.word	0x00000008
        /*00b8*/ 	.short	0x0100
        /*00ba*/ 	.byte	0x08
	.zero		1


	//   ....[3]....
        /*00bc*/ 	.word	0x00000260
        /*00c0*/ 	.word	0x000000ff
        /*00c4*/ 	.word	0x00000028
        /*00c8*/ 	.short	0x0100
        /*00ca*/ 	.byte	0x08
	.zero		1


	//   ....[4]....
        /*00cc*/ 	.word	0x00000270
        /*00d0*/ 	.word	0x000000ff
        /*00d4*/ 	.word	0x00000010
        /*00d8*/ 	.short	0x0100
        /*00da*/ 	.byte	0x08
	.zero		1


	//   ....[5]....
        /*00dc*/ 	.word	0x00000280
        /*00e0*/ 	.word	0x000000ff
        /*00e4*/ 	.word	0x00000030
        /*00e8*/ 	.short	0x0100
        /*00ea*/ 	.byte	0x08
	.zero		1


	//   ....[6]....
        /*00ec*/ 	.word	0x00000290
        /*00f0*/ 	.word	0x000000ff
        /*00f4*/ 	.word	0x00000018
        /*00f8*/ 	.short	0x0100
        /*00fa*/ 	.byte	0x08
	.zero		1


	//   ....[7]....
        /*00fc*/ 	.word	0x000002a0
        /*0100*/ 	.word	0x000000ff
        /*0104*/ 	.word	0x00000038
        /*0108*/ 	.short	0x0100
        /*010a*/ 	.byte	0x08
	.zero		1


	//   ....[8]....
        /*010c*/ 	.word	0x000006f0
        /*0110*/ 	.word	0x000000ff
        /*0114*/ 	.word	0x00000050
        /*0118*/ 	.short	0x0100
        /*011a*/ 	.byte	0x06
	.zero		1


	//   ....[9]....
        /*011c*/ 	.word	0x00000780
        /*0120*/ 	.word	0x000000ff
        /*0124*/ 	.word	0x00000058
        /*0128*/ 	.short	0x0100
        /*012a*/ 	.byte	0x06
	.zero		1


	//   ....[10]....
        /*012c*/ 	.word	0x000014c0
        /*0130*/ 	.word	0x00000003
        /*0134*/ 	.word	0x00000000
        /*0138*/ 	.short	0x010a
        /*013a*/ 	.byte	0x3f
	.zero		1


	//   ....[11]....
        /*013c*/ 	.word	0x00001500
        /*0140*/ 	.word	0x00000003
        /*0144*/ 	.word	0x00000000
        /*0148*/ 	.short	0x010a
        /*014a*/ 	.byte	0x3f
	.zero		1


	//   ....[12]....
        /*014c*/ 	.word	0x00001a10
        /*0150*/ 	.word	0x00000005
        /*0154*/ 	.word	0x00000000
        /*0158*/ 	.short	0x010a
        /*015a*/ 	.byte	0x3f
	.zero		1


	//   ....[13]....
        /*015c*/ 	.word	0x00001a50
        /*0160*/ 	.word	0x00000005
        /*0164*/ 	.word	0x00000000
        /*0168*/ 	.short	0x010a
        /*016a*/ 	.byte	0x3f
	.zero		1


	//   ....[14]....
        /*016c*/ 	.word	0x00001df0
        /*0170*/ 	.word	0x00000005
        /*0174*/ 	.word	0x00000000
        /*0178*/ 	.short	0x0101
        /*017a*/ 	.byte	0x3f
	.zero		1


	//   ....[15]....
        /*017c*/ 	.word	0x00001fd0
        /*0180*/ 	.word	0x00000003
        /*0184*/ 	.word	0x00000000
        /*0188*/ 	.short	0x0101
        /*018a*/ 	.byte	0x3f
	.zero		1


	//   ....[16]....
        /*018c*/ 	.word	0x0000b800
        /*0190*/ 	.word	0x00000014
        /*0194*/ 	.word	0x00000020
        /*0198*/ 	.short	0x010a
        /*019a*/ 	.byte	0x3f
	.zero		1


	//   ....[17]....
        /*019c*/ 	.word	0x0000bbc0
        /*01a0*/ 	.word	0x00000005
        /*01a4*/ 	.word	0x00000058
        /*01a8*/ 	.short	0x0101
        /*01aa*/ 	.byte	0x3f
	.zero		1


	//   ....[18]....
        /*01ac*/ 	.word	0x0000c2e0
        /*01b0*/ 	.word	0x00000007
        /*01b4*/ 	.word	0x00000000
        /*01b8*/ 	.short	0x010a
        /*01ba*/ 	.byte	0x3f
	.zero		1


	//   ....[19]....
        /*01bc*/ 	.word	0x0000c360
        /*01c0*/ 	.word	0x00000008
        /*01c4*/ 	.word	0x00000000
        /*01c8*/ 	.short	0x010a
        /*01ca*/ 	.byte	0x3f
	.zero		1


	//   ....[20]....
        /*01cc*/ 	.word	0x0000c3f0
        /*01d0*/ 	.word	0x0000000b
        /*01d4*/ 	.word	0x00000000
        /*01d8*/ 	.short	0x010a
        /*01da*/ 	.byte	0x3f
	.zero		1


	//   ....[21]....
        /*01dc*/ 	.word	0x0000c480
        /*01e0*/ 	.word	0x00000003
        /*01e4*/ 	.word	0x00000000
        /*01e8*/ 	.short	0x010a
        /*01ea*/ 	.byte	0x3f
	.zero		1


	//   ....[22]....
        /*01ec*/ 	.word	0x0000c4e0
        /*01f0*/ 	.word	0x00000003
        /*01f4*/ 	.word	0x00000000
        /*01f8*/ 	.short	0x010a
        /*01fa*/ 	.byte	0x3f
	.zero		1


	//   ....[23]....
        /*01fc*/ 	.word	0x0000c530
        /*0200*/ 	.word	0x00000005
        /*0204*/ 	.word	0x00000000
        /*0208*/ 	.short	0x010a
        /*020a*/ 	.byte	0x3f
	.zero		1


	//   ....[24]....
        /*020c*/ 	.word	0x0000c600
        /*0210*/ 	.word	0x00000014
        /*0214*/ 	.word	0x00000020
        /*0218*/ 	.short	0x010a
        /*021a*/ 	.byte	0x3f
	.zero		1


	//   ....[25]....
        /*021c*/ 	.word	0x0000c6d0
        /*0220*/ 	.word	0x00000007
        /*0224*/ 	.word	0x00000000
        /*0228*/ 	.short	0x010a
        /*022a*/ 	.byte	0x3f
	.zero		1


	//   ....[26]....
        /*022c*/ 	.word	0x0000c720
        /*0230*/ 	.word	0x00000008
        /*0234*/ 	.word	0x00000000
        /*0238*/ 	.short	0x010a
        /*023a*/ 	.byte	0x3f
	.zero		1


	//   ....[27]....
        /*023c*/ 	.word	0x0000c770
        /*0240*/ 	.word	0x0000000b
        /*0244*/ 	.word	0x00000000
        /*0248*/ 	.short	0x010a
        /*024a*/ 	.byte	0x3f
	.zero		1


	//----- nvinfo : EIATTR_NUM_MBARRIERS
	.align		4
.L_35:
        /*024c*/ 	.byte	0x03, 0x38
        /*024e*/ 	.short	0x000a


	//----- nvinfo : EIATTR_EXIT_INSTR_OFFSETS
	.align		4
        /*0250*/ 	.byte	0x04, 0x1c
        /*0252*/ 	.short	(.L_37 - .L_36)


	//   ....[0]....
.L_36:
        /*0254*/ 	.word	0x00000950


	//   ....[1]....
        /*0258*/ 	.word	0x00001170


	//   ....[2]....
        /*025c*/ 	.word	0x0000af10


	//   ....[3]....
        /*0260*/ 	.word	0x0000b470


	//   ....[4]....
        /*0264*/ 	.word	0x0000c4d0


	//----- nvinfo : EIATTR_MAX_THREADS
	.align		4
.L_37:
        /*0268*/ 	.byte	0x04, 0x05
        /*026a*/ 	.short	(.L_39 - .L_38)
.L_38:
        /*026c*/ 	.word	0x00000180
        /*0270*/ 	.word	0x00000001
        /*0274*/ 	.word	0x00000001


	//----- nvinfo : EIATTR_CRS_STACK_SIZE
	.align		4
.L_39:
        /*0278*/ 	.byte	0x04, 0x1e
        /*027a*/ 	.short	(.L_41 - .L_40)
.L_40:
        /*027c*/ 	.word	0x00000000


	//----- nvinfo : EIATTR_CBANK_PARAM_SIZE
	.align		4
.L_41:
        /*0280*/ 	.byte	0x03, 0x19
        /*0282*/ 	.short	0x0470


	//----- nvinfo : EIATTR_PARAM_CBANK
	.align		4
        /*0284*/ 	.byte	0x04, 0x0a
        /*0286*/ 	.short	(.L_43 - .L_42)
	.align		4
.L_42:
        /*0288*/ 	.word	index@(.nv.constant0._ZN7cutlass13device_kernelINS_4gemm6kernel13GemmUniversalIN4cute5tupleIJiiiiEEENS1_10collective13CollectiveMmaINS1_34MainloopSm90TmaGmmaWarpSpecializedILi4ENS5_IJNS4_1CILi2EEENSA_ILi1EEESC_EEENS1_35KernelTmaWarpSpecializedCooperativeEEENS5_IJNSA_ILi256EEENSA_ILi128EEENSA_ILi64EEEEEENS_6half_tENS5_IJlSC_lEEESK_SL_NS4_8TiledMMAINS4_8MMA_AtomIJNS4_4SM904GMMA26MMA_64x128x16_F32F16F16_SSILNSP_5MajorE0ELSR_0ELNSP_7ScaleInE1ELSS_1EEEEEENS4_6LayoutISD_NS5_IJSC_NSA_ILi0EEESW_EEEEENS5_IJNS4_10UnderscoreESZ_SZ_EEEEENS4_13SM90_TMA_LOADENS4_14ComposedLayoutINS4_7SwizzleILi3ELi4ELi3EEENS4_18smem_ptr_flag_bitsILi16EEENSV_INS5_IJNSA_ILi8EEESI_EEENS5_IJSI_SC_EEEEEEEvNS4_8identityENS4_23SM90_TMA_LOAD_MULTICASTES1C_vS1D_EENS_8epilogue10collective6detail29Sm90TmaWarpSpecializedAdapterINS1H_15DefaultEpilogueISK_SL_SL_NS1G_6thread17LinearCombinationISK_Li1EffLNS1L_9ScaleType4KindE0ELNS_15FloatRoundStyleE2ESK_EENS1_15EpilogueDefaultEEEEEvvEEEEvNT_6ParamsE)
        /*028c*/ 	.short	0x0210
        /*028e*/ 	.short	0x0470


	//----- nvinfo : EIATTR_SW_WAR
	.align		4
.L_43:
        /*0290*/ 	.byte	0x04, 0x36
        /*0292*/ 	.short	(.L_45 - .L_44)
.L_44:
        /*0294*/ 	.word	0x00000008
.L_45:


//--------------------- .nv.callgraph             --------------------------
	.section	.nv.callgraph,"",@"SHT_CUDA_CALLGRAPH"
	.align	4
	.sectionentsize	8
	.align		4
        /*0000*/ 	.word	0x00000000
	.align		4
        /*0004*/ 	.word	0xffffffff
	.align		4
        /*0008*/ 	.word	index@(_ZN7cutlass13device_kernelINS_4gemm6kernel13GemmUniversalIN4cute5tupleIJiiiiEEENS1_10collective13CollectiveMmaINS1_34MainloopSm90TmaGmmaWarpSpecializedILi4ENS5_IJNS4_1CILi2EEENSA_ILi1EEESC_EEENS1_35KernelTmaWarpSpecializedCooperativeEEENS5_IJNSA_ILi256EEENSA_ILi128EEENSA_ILi64EEEEEENS_6half_tENS5_IJlSC_lEEESK_SL_NS4_8TiledMMAINS4_8MMA_AtomIJNS4_4SM904GMMA26MMA_64x128x16_F32F16F16_SSILNSP_5MajorE0ELSR_0ELNSP_7ScaleInE1ELSS_1EEEEEENS4_6LayoutISD_NS5_IJSC_NSA_ILi0EEESW_EEEEENS5_IJNS4_10UnderscoreESZ_SZ_EEEEENS4_13SM90_TMA_LOADENS4_14ComposedLayoutINS4_7SwizzleILi3ELi4ELi3EEENS4_18smem_ptr_flag_bitsILi16EEENSV_INS5_IJNSA_ILi8EEESI_EEENS5_IJSI_SC_EEEEEEEvNS4_8identityENS4_23SM90_TMA_LOAD_MULTICASTES1C_vS1D_EENS_8epilogue10collective6detail29Sm90TmaWarpSpecializedAdapterINS1H_15DefaultEpilogueISK_SL_SL_NS1G_6thread17LinearCombinationISK_Li1EffLNS1L_9ScaleType4KindE0ELNS_15FloatRoundStyleE2ESK_EENS1_15EpilogueDefaultEEEEEvvEEEEvNT_6ParamsE)
	.align		4
        /*000c*/ 	.word	index@(__assertfail)
	.align		4
        /*0010*/ 	.word	0x00000000
	.align		4
        /*0014*/ 	.word	0xfffffffe
	.align		4
        /*0018*/ 	.word	0x00000000
	.align		4
        /*001c*/ 	.word	0xfffffffd
	.align		4
        /*0020*/ 	.word	0x00000000
	.align		4
        /*0024*/ 	.word	0xfffffffc


//--------------------- .nv.constant4             --------------------------
	.section	.nv.constant4,"a",@progbits
	.align	8
	.align		8
.nv.constant4:
        /*0000*/ 	.dword	__assertfail
	.align		8
        /*0008*/ 	.dword	__unnamed_1
	.align		8
        /*0010*/ 	.dword	_ZN39_INTERNAL_c597bd34_4_k_cu_700f1472_34934cuda3std3__45__cpo5beginE
	.align		8
        /*0018*/ 	.dword	_ZN39_INTERNAL_c597bd34_4_k_cu_700f1472_34934cuda3std3__45__cpo3endE
	.align		8
        /*0020*/ 	.dword	_ZN39_INTERNAL_c597bd34_4_k_cu_700f1472_34934cuda3std3__45__cpo6cbeginE
	.align		8
        /*0028*/ 	.dword	_ZN39_INTERNAL_c597bd34_4_k_cu_700f1472_34934cuda3std3__45__cpo4cendE
	.align		8
        /*0030*/ 	.dword	_ZN39_INTERNAL_c597bd34_4_k_cu_700f1472_34934cuda3std3__441_GLOBAL__N__c597bd34_4_k_cu_700f1472_34936ignoreE
	.align		8
        /*0038*/ 	.dword	_ZN39_INTERNAL_c597bd34_4_k_cu_700f1472_34934cuda3std3__419piecewise_constructE
	.align		8
        /*0040*/ 	.dword	_ZN39_INTERNAL_c597bd34_4_k_cu_700f1472_34934cuda3std3__48in_placeE
	.align		8
        /*0048*/ 	.dword	_ZN39_INTERNAL_c597bd34_4_k_cu_700f1472_34934cuda3std6ranges3__45__cpo4swapE
	.align		8
        /*0050*/ 	.dword	_ZN39_INTERNAL_c597bd34_4_k_cu_700f1472_34934cuda3std6ranges3__45__cpo9iter_moveE
	.align		8
        /*0058*/ 	.dword	_ZN39_INTERNAL_c597bd34_4_k_cu_700f1472_34934cute7productE
	.align		8
        /*0060*/ 	.dword	_ZN39_INTERNAL_c597bd34_4_k_cu_700f1472_34934cute1_E
	.align		8
        /*0068*/ 	.dword	$str$22
	.align		8
        /*0070*/ 	.dword	$str$23


//--------------------- .text._ZN7cutlass13device_kernelINS_4gemm6kernel13GemmUniversalIN4cute5tupleIJiiiiEEENS1_10collective13CollectiveMmaINS1_34MainloopSm90TmaGmmaWarpSpecializedILi4ENS5_IJNS4_1CILi2EEENSA_ILi1EEESC_EEENS1_35KernelTmaWarpSpecializedCooperativeEEENS5_IJNSA_ILi256EEENSA_ILi128EEENSA_ILi64EEEEEENS_6half_tENS5_IJlSC_lEEESK_SL_NS4_8TiledMMAINS4_8MMA_AtomIJNS4_4SM904GMMA26MMA_64x128x16_F32F16F16_SSILNSP_5MajorE0ELSR_0ELNSP_7ScaleInE1ELSS_1EEEEEENS4_6LayoutISD_NS5_IJSC_NSA_ILi0EEESW_EEEEENS5_IJNS4_10UnderscoreESZ_SZ_EEEEENS4_13SM90_TMA_LOADENS4_14ComposedLayoutINS4_7SwizzleILi3ELi4ELi3EEENS4_18smem_ptr_flag_bitsILi16EEENSV_INS5_IJNSA_ILi8EEESI_EEENS5_IJSI_SC_EEEEEEEvNS4_8identityENS4_23SM90_TMA_LOAD_MULTICASTES1C_vS1D_EENS_8epilogue10collective6detail29Sm90TmaWarpSpecializedAdapterINS1H_15DefaultEpilogueISK_SL_SL_NS1G_6thread17LinearCombinationISK_Li1EffLNS1L_9ScaleType4KindE0ELNS_15FloatRoundStyleE2ESK_EENS1_15EpilogueDefaultEEEEEvvEEEEvNT_6ParamsE --------------------------
	.section	.text._ZN7cutlass13device_kernelINS_4gemm6kernel13GemmUniversalIN4cute5tupleIJiiiiEEENS1_10collective13CollectiveMmaINS1_34MainloopSm90TmaGmmaWarpSpecializedILi4ENS5_IJNS4_1CILi2EEENSA_ILi1EEESC_EEENS1_35KernelTmaWarpSpecializedCooperativeEEENS5_IJNSA_ILi256EEENSA_ILi128EEENSA_ILi64EEEEEENS_6half_tENS5_IJlSC_lEEESK_SL_NS4_8TiledMMAINS4_8MMA_AtomIJNS4_4SM904GMMA26MMA_64x128x16_F32F16F16_SSILNSP_5MajorE0ELSR_0ELNSP_7ScaleInE1ELSS_1EEEEEENS4_6LayoutISD_NS5_IJSC_NSA_ILi0EEESW_EEEEENS5_IJNS4_10UnderscoreESZ_SZ_EEEEENS4_13SM90_TMA_LOADENS4_14ComposedLayoutINS4_7SwizzleILi3ELi4ELi3EEENS4_18smem_ptr_flag_bitsILi16EEENSV_INS5_IJNSA_ILi8EEESI_EEENS5_IJSI_SC_EEEEEEEvNS4_8identityENS4_23SM90_TMA_LOAD_MULTICASTES1C_vS1D_EENS_8epilogue10collective6detail29Sm90TmaWarpSpecializedAdapterINS1H_15DefaultEpilogueISK_SL_SL_NS1G_6thread17LinearCombinationISK_Li1EffLNS1L_9ScaleType4KindE0ELNS_15FloatRoundStyleE2ESK_EENS1_15EpilogueDefaultEEEEEvvEEEEvNT_6ParamsE,"ax",@progbits
	.align	128
.text._ZN7cutlass13device_kernelINS_4gemm6kernel13GemmUniversalIN4cute5tupleIJiiiiEEENS1_10collective13CollectiveMmaINS1_34MainloopSm90TmaGmmaWarpSpecializedILi4ENS5_IJNS4_1CILi2EEENSA_ILi1EEESC_EEENS1_35KernelTmaWarpSpecializedCooperativeEEENS5_IJNSA_ILi256EEENSA_ILi128EEENSA_ILi64EEEEEENS_6half_tENS5_IJlSC_lEEESK_SL_NS4_8TiledMMAINS4_8MMA_AtomIJNS4_4SM904GMMA26MMA_64x128x16_F32F16F16_SSILNSP_5MajorE0ELSR_0ELNSP_7ScaleInE1ELSS_1EEEEEENS4_6LayoutISD_NS5_IJSC_NSA_ILi0EEESW_EEEEENS5_IJNS4_10UnderscoreESZ_SZ_EEEEENS4_13SM90_TMA_LOADENS4_14ComposedLayoutINS4_7SwizzleILi3ELi4ELi3EEENS4_18smem_ptr_flag_bitsILi16EEENSV_INS5_IJNSA_ILi8EEESI_EEENS5_IJSI_SC_EEEEEEEvNS4_8identityENS4_23SM90_TMA_LOAD_MULTICASTES1C_vS1D_EENS_8epilogue10collective6detail29Sm90TmaWarpSpecializedAdapterINS1H_15DefaultEpilogueISK_SL_SL_NS1G_6thread17LinearCombinationISK_Li1EffLNS1L_9ScaleType4KindE0ELNS_15FloatRoundStyleE2ESK_EENS1_15EpilogueDefaultEEEEEvvEEEEvNT_6ParamsE:
        .type           _ZN7cutlass13device_kernelINS_4gemm6kernel13GemmUniversalIN4cute5tupleIJiiiiEEENS1_10collective13CollectiveMmaINS1_34MainloopSm90TmaGmmaWarpSpecializedILi4ENS5_IJNS4_1CILi2EEENSA_ILi1EEESC_EEENS1_35KernelTmaWarpSpecializedCooperativeEEENS5_IJNSA_ILi256EEENSA_ILi128EEENSA_ILi64EEEEEENS_6half_tENS5_IJlSC_lEEESK_SL_NS4_8TiledMMAINS4_8MMA_AtomIJNS4_4SM904GMMA26MMA_64x128x16_F32F16F16_SSILNSP_5MajorE0ELSR_0ELNSP_7ScaleInE1ELSS_1EEEEEENS4_6LayoutISD_NS5_IJSC_NSA_ILi0EEESW_EEEEENS5_IJNS4_10UnderscoreESZ_SZ_EEEEENS4_13SM90_TMA_LOADENS4_14ComposedLayoutINS4_7SwizzleILi3ELi4ELi3EEENS4_18smem_ptr_flag_bitsILi16EEENSV_INS5_IJNSA_ILi8EEESI_EEENS5_IJSI_SC_EEEEEEEvNS4_8identityENS4_23SM90_TMA_LOAD_MULTICASTES1C_vS1D_EENS_8epilogue10collective6detail29Sm90TmaWarpSpecializedAdapterINS1H_15DefaultEpilogueISK_SL_SL_NS1G_6thread17LinearCombinationISK_Li1EffLNS1L_9ScaleType4KindE0ELNS_15FloatRoundStyleE2ESK_EENS1_15EpilogueDefaultEEEEEvvEEEEvNT_6ParamsE,@function
        .size           _ZN7cutlass13device_kernelINS_4gemm6kernel13GemmUniversalIN4cute5tupleIJiiiiEEENS1_10collective13CollectiveMmaINS1_34MainloopSm90TmaGmmaWarpSpecializedILi4ENS5_IJNS4_1CILi2EEENSA_ILi1EEESC_EEENS1_35KernelTmaWarpSpecializedCooperativeEEENS5_IJNSA_ILi256EEENSA_ILi128EEENSA_ILi64EEEEEENS_6half_tENS5_IJlSC_lEEESK_SL_NS4_8TiledMMAINS4_8MMA_AtomIJNS4_4SM904GMMA26MMA_64x128x16_F32F16F16_SSILNSP_5MajorE0ELSR_0ELNSP_7ScaleInE1ELSS_1EEEEEENS4_6LayoutISD_NS5_IJSC_NSA_ILi0EEESW_EEEEENS5_IJNS4_10UnderscoreESZ_SZ_EEEEENS4_13SM90_TMA_LOADENS4_14ComposedLayoutINS4_7SwizzleILi3ELi4ELi3EEENS4_18smem_ptr_flag_bitsILi16EEENSV_INS5_IJNSA_ILi8EEESI_EEENS5_IJSI_SC_EEEEEEEvNS4_8identityENS4_23SM90_TMA_LOAD_MULTICASTES1C_vS1D_EENS_8epilogue10collective6detail29Sm90TmaWarpSpecializedAdapterINS1H_15DefaultEpilogueISK_SL_SL_NS1G_6thread17LinearCombinationISK_Li1EffLNS1L_9ScaleType4KindE0ELNS_15FloatRoundStyleE2ESK_EENS1_15EpilogueDefaultEEEEEvvEEEEvNT_6ParamsE,(.L_x_323 - _ZN7cutlass13device_kernelINS_4gemm6kernel13GemmUniversalIN4cute5tupleIJiiiiEEENS1_10collective13CollectiveMmaINS1_34MainloopSm90TmaGmmaWarpSpecializedILi4ENS5_IJNS4_1CILi2EEENSA_ILi1EEESC_EEENS1_35KernelTmaWarpSpecializedCooperativeEEENS5_IJNSA_ILi256EEENSA_ILi128EEENSA_ILi64EEEEEENS_6half_tENS5_IJlSC_lEEESK_SL_NS4_8TiledMMAINS4_8MMA_AtomIJNS4_4SM904GMMA26MMA_64x128x16_F32F16F16_SSILNSP_5MajorE0ELSR_0ELNSP_7ScaleInE1ELSS_1EEEEEENS4_6LayoutISD_NS5_IJSC_NSA_ILi0EEESW_EEEEENS5_IJNS4_10UnderscoreESZ_SZ_EEEEENS4_13SM90_TMA_LOADENS4_14ComposedLayoutINS4_7SwizzleILi3ELi4ELi3EEENS4_18smem_ptr_flag_bitsILi16EEENSV_INS5_IJNSA_ILi8EEESI_EEENS5_IJSI_SC_EEEEEEEvNS4_8identityENS4_23SM90_TMA_LOAD_MULTICASTES1C_vS1D_EENS_8epilogue10collective6detail29Sm90TmaWarpSpecializedAdapterINS1H_15DefaultEpilogueISK_SL_SL_NS1G_6thread17LinearCombinationISK_Li1EffLNS1L_9ScaleType4KindE0ELNS_15FloatRoundStyleE2ESK_EENS1_15EpilogueDefaultEEEEEvvEEEEvNT_6ParamsE)
        .other          _ZN7cutlass13device_kernelINS_4gemm6kernel13GemmUniversalIN4cute5tupleIJiiiiEEENS1_10collective13CollectiveMmaINS1_34MainloopSm90TmaGmmaWarpSpecializedILi4ENS5_IJNS4_1CILi2EEENSA_ILi1EEESC_EEENS1_35KernelTmaWarpSpecializedCooperativeEEENS5_IJNSA_ILi256EEENSA_ILi128EEENSA_ILi64EEEEEENS_6half_tENS5_IJlSC_lEEESK_SL_NS4_8TiledMMAINS4_8MMA_AtomIJNS4_4SM904GMMA26MMA_64x128x16_F32F16F16_SSILNSP_5MajorE0ELSR_0ELNSP_7ScaleInE1ELSS_1EEEEEENS4_6LayoutISD_NS5_IJSC_NSA_ILi0EEESW_EEEEENS5_IJNS4_10UnderscoreESZ_SZ_EEEEENS4_13SM90_TMA_LOADENS4_14ComposedLayoutINS4_7SwizzleILi3ELi4ELi3EEENS4_18smem_ptr_flag_bitsILi16EEENSV_INS5_IJNSA_ILi8EEESI_EEENS5_IJSI_SC_EEEEEEEvNS4_8identityENS4_23SM90_TMA_LOAD_MULTICASTES1C_vS1D_EENS_8epilogue10collective6detail29Sm90TmaWarpSpecializedAdapterINS1H_15DefaultEpilogueISK_SL_SL_NS1G_6thread17LinearCombinationISK_Li1EffLNS1L_9ScaleType4KindE0ELNS_15FloatRoundStyleE2ESK_EENS1_15EpilogueDefaultEEEEEvvEEEEvNT_6ParamsE,@"STO_CUDA_ENTRY STV_DEFAULT"
_ZN7cutlass13device_kernelINS_4gemm6kernel13GemmUniversalIN4cute5tupleIJiiiiEEENS1_10collective13CollectiveMmaINS1_34MainloopSm90TmaGmmaWarpSpecializedILi4ENS5_IJNS4_1CILi2EEENSA_ILi1EEESC_EEENS1_35KernelTmaWarpSpecializedCooperativeEEENS5_IJNSA_ILi256EEENSA_ILi128EEENSA_ILi64EEEEEENS_6half_tENS5_IJlSC_lEEESK_SL_NS4_8TiledMMAINS4_8MMA_AtomIJNS4_4SM904GMMA26MMA_64x128x16_F32F16F16_SSILNSP_5MajorE0ELSR_0ELNSP_7ScaleInE1ELSS_1EEEEEENS4_6LayoutISD_NS5_IJSC_NSA_ILi0EEESW_EEEEENS5_IJNS4_10UnderscoreESZ_SZ_EEEEENS4_13SM90_TMA_LOADENS4_14ComposedLayoutINS4_7SwizzleILi3ELi4ELi3EEENS4_18smem_ptr_flag_bitsILi16EEENSV_INS5_IJNSA_ILi8EEESI_EEENS5_IJSI_SC_EEEEEEEvNS4_8identityENS4_23SM90_TMA_LOAD_MULTICASTES1C_vS1D_EENS_8epilogue10collective6detail29Sm90TmaWarpSpecializedAdapterINS1H_15DefaultEpilogueISK_SL_SL_NS1G_6thread17LinearCombinationISK_Li1EffLNS1L_9ScaleType4KindE0ELNS_15FloatRoundStyleE2ESK_EENS1_15EpilogueDefaultEEEEEvvEEEEvNT_6ParamsE:
[----:B------:R-:W0:Y:S01]  /*0000*/  LDC R1, c[0x0][0x28] ;  /* 0x00000a00ff017b82 */ /* 0x000e220000000800 */
[----:B------:R-:W1:Y:S01]  /*0010*/  S2R R18, SR_TID.X ;  /* 0x0000000000127919 */ /* 0x000e620000002100 */
[----:B------:R-:W-:Y:S01]  /*0020*/  ELECT P0, URZ, PT ;  /* 0x00000000003f782f */ /* 0x000fe20003800000 */
[----:B------:R-:W-:Y:S01]  /*0030*/  BSSY B0, `(.L_x_0) ;  /* 0x000000f000007945 */ /* 0x000fe20003800000 */
[--C-:B-1----:R-:W-:Y:S02]  /*0040*/  SHF.R.U32.HI R0, RZ, 0x5, R18.reuse ;  /* 0x00000005ff007819 */ /* 0x102fe40000011612 */
[----:B------:R-:W-:-:S03]  /*0050*/  SHF.R.U32.HI R3, RZ, 0x7, R18 ;  /* 0x00000007ff037819 */ /* 0x000fc60000011612 */
[----:B------:R-:W1:Y:S04]  /*0060*/  SHFL.IDX PT, R2, R0, RZ, 0x1f ;  /* 0x00001fff00027589 */ /* 0x000e6800000e0000 */
[----:B------:R2:W3:Y:S01]  /*0070*/  SHFL.IDX PT, R5, R3, RZ, 0x1f ;  /* 0x00001fff03057589 */ /* 0x0004e200000e0000 */
[----:B-1----:R-:W-:-:S13]  /*0080*/  ISETP.NE.OR P0, PT, R2, RZ, !P0 ;  /* 0x000000ff0200720c */ /* 0x002fda0004705670 */
[----:B0-23--:R-:W-:Y:S05]  /*0090*/  @P0 BRA `(.L_x_1) ;  /* 0x0000000000200947 */ /* 0x00dfea0003800000 */
[----:B------:R-:W-:Y:S02]  /*00a0*/  ULDC.64 UR4, c[0x0][0x198] ;  /* 0x0000660000047ab9 */ /* 0x000fe40000000a00 */
[----:B------:R-:W-:Y:S02]  /*00b0*/  UIADD3 UR6, UP0, UR4, 0xf0, URZ ;  /* 0x000000f004067890 */ /* 0x000fe4000ff1e03f */
[----:B------:R-:W-:Y:S02]  /*00c0*/  UIADD3 UR4, UP1, UR4, 0x1f0, URZ ;  /* 0x000001f004047890 */ /* 0x000fe4000ff3e03f */
[----:B------:R-:W-:Y:S02]  /*00d0*/  UIADD3.X UR7, URZ, UR5, URZ, UP0, !UPT ;  /* 0x000000053f077290 */ /* 0x000fe400087fe43f */
[----:B------:R-:W-:-:S07]  /*00e0*/  UIADD3.X UR5, URZ, UR5, URZ, UP1, !UPT ;  /* 0x000000053f057290 */ /* 0x000fce0008ffe43f */
[----:B------:R0:W-:Y:S02]  /*00f0*/  UTMACCTL.PF [UR6] ;  /* 0x00000000060079b9 */ /* 0x0001e40008040000 */
[----:B------:R0:W-:Y:S02]  /*0100*/  UTMACCTL.PF [UR4] ;  /* 0x00000000040079b9 */ /* 0x0001e40008040000 */
[----:B0-----:R-:W-:Y:S01]  /*0110*/  NOP ;  /* 0x0000000000007918 */ /* 0x001fe20000000000 */
.L_x_1:
[----:B------:R-:W-:Y:S05]  /*0120*/  BSYNC B0 ;  /* 0x0000000000007941 */ /* 0x000fea0003800000 */
.L_x_0:
[----:B------:R-:W0:Y:S02]  /*0130*/  SHFL.IDX PT, R3, R0, RZ, 0x1f ;  /* 0x00001fff00037589 */ /* 0x000e2400000e0000 */
[----:B0-----:R-:W-:-:S13]  /*0140*/  ISETP.NE.AND P0, PT, R3, RZ, PT ;  /* 0x000000ff0300720c */ /* 0x001fda0003f05270 */
[----:B------:R-:W-:Y:S05]  /*0150*/  @P0 BRA `(.L_x_2) ;  /* 0x0000000000580947 */ /* 0x000fea0003800000 */
[----:B------:R-:W0:Y:S01]  /*0160*/  S2UR UR8, SR_CgaCtaId ;  /* 0x00000000000879c3 */ /* 0x000e220000008800 */
[----:B------:R-:W-:Y:S01]  /*0170*/  UMOV UR4, 0x400 ;  /* 0x0000040000047882 */ /* 0x000fe20000000000 */
[----:B------:R-:W-:Y:S01]  /*0180*/  UMOV UR5, 0x1 ;  /* 0x0000000100057882 */ /* 0x000fe20000000000 */
[----:B------:R-:W-:Y:S01]  /*0190*/  UMOV UR6, 0x4 ;  /* 0x0000000400067882 */ /* 0x000fe20000000000 */
[----:B------:R-:W-:Y:S01]  /*01a0*/  ELECT P0, URZ, PT ;  /* 0x00000000003f782f */ /* 0x000fe20003800000 */
[----:B------:R-:W-:-:S04]  /*01b0*/  UIADD3 UR6, -UR6, 0x100000, URZ ;  /* 0x0010000006067890 */ /* 0x000fc8000fffe13f */
[----:B------:R-:W-:Y:S02]  /*01c0*/  USHF.L.U32 UR7, UR6, 0xb, URZ ;  /* 0x0000000b06077899 */ /* 0x000fe4000800063f */
[----:B------:R-:W-:Y:S02]  /*01d0*/  USHF.L.U32 UR6, UR6, 0x1, URZ ;  /* 0x0000000106067899 */ /* 0x000fe4000800063f */
[----:B0-----:R-:W-:Y:S02]  /*01e0*/  ULEA UR8, UR8, UR4, 0x18 ;  /* 0x0000000408087291 */ /* 0x001fe4000f8ec03f */
[----:B------:R-:W-:-:S04]  /*01f0*/  UIADD3 UR4, -UR5, 0x100000, URZ ;  /* 0x0010000005047890 */ /* 0x000fc8000fffe13f */
[----:B------:R-:W-:Y:S02]  /*0200*/  USHF.L.U32 UR5, UR4, 0xb, URZ ;  /* 0x0000000b04057899 */ /* 0x000fe4000800063f */
[----:B------:R-:W-:Y:S01]  /*0210*/  USHF.L.U32 UR4, UR4, 0x1, URZ ;  /* 0x0000000104047899 */ /* 0x000fe2000800063f */
[----:B------:R-:W0:Y:S11]  /*0220*/  FENCE.VIEW.ASYNC.S ;  /* 0x00000000000073c6 */ /* 0x000e360000000000 */
[----:B0-----:R0:W1:Y:S01]  /*0230*/  SYNCS.EXCH.64 URZ, [UR8], UR4 ;  /* 0x00000004083f75b2 */ /* 0x0010620008000100 */
[----:B------:R0:W2:Y:S01]  /*0240*/  SYNCS.EXCH.64 URZ, [UR8+0x20], UR6 ;  /* 0x00002006083f75b2 */ /* 0x0000a20008000100 */
[----:B------:R0:W3:Y:S01]  /*0250*/  SYNCS.EXCH.64 URZ, [UR8+0x8], UR4 ;  /* 0x00000804083f75b2 */ /* 0x0000e20008000100 */
[----:B------:R0:W4:Y:S01]  /*0260*/  SYNCS.EXCH.64 URZ, [UR8+0x28], UR6 ;  /* 0x00002806083f75b2 */ /* 0x0001220008000100 */
[----:B------:R0:W0:Y:S01]  /*0270*/  SYNCS.EXCH.64 URZ, [UR8+0x10], UR4 ;  /* 0x00001004083f75b2 */ /* 0x0000220008000100 */
[----:B------:R0:W0:Y:S01]  /*0280*/  SYNCS.EXCH.64 URZ, [UR8+0x30], UR6 ;  /* 0x00003006083f75b2 */ /* 0x0000220008000100 */
[----:B------:R0:W0:Y:S01]  /*0290*/  SYNCS.EXCH.64 URZ, [UR8+0x18], UR4 ;  /* 0x00001804083f75b2 */ /* 0x0000220008000100 */
[----:B------:R0:W0:Y:S01]  /*02a0*/  SYNCS.EXCH.64 URZ, [UR8+0x38], UR6 ;  /* 0x00003806083f75b2 */ /* 0x0000220008000100 */
[----:B------:R-:W-:Y:S01]  /*02b0*/  NOP ;  /* 0x0000000000007918 */ /* 0x000fe20000000000 */
.L_x_2:
[----:B------:R-:W-:Y:S01]  /*02c0*/  SHF.R.S32.HI R7, RZ, 0x1f, R18 ;  /* 0x0000001fff077819 */ /* 0x000fe20000011412 */
[----:B------:R-:W5:Y:S01]  /*02d0*/  SHFL.IDX PT, R0, R0, RZ, 0x1f ;  /* 0x00001fff00007589 */ /* 0x000f6200000e0000 */
[----:B0-----:R-:W0:Y:S01]  /*02e0*/  S2UR UR8, SR_CTAID.X ;  /* 0x00000000000879c3 */ /* 0x001e220000002500 */
[----:B------:R-:W-:Y:S02]  /*02f0*/  ELECT P0, URZ, PT ;  /* 0x00000000003f782f */ /* 0x000fe40003800000 */
[----:B------:R-:W-:Y:S01]  /*0300*/  LEA.HI R7, R7, R18, RZ, 0x7 ;  /* 0x0000001207077211 */ /* 0x000fe200078f38ff */
[----:B------:R-:W1:Y:S01]  /*0310*/  S2R R4, SR_CTAID.Y ;  /* 0x0000000000047919 */ /* 0x000e620000002600 */
[----:B------:R-:W-:Y:S01]  /*0320*/  SHF.R.S32.HI R8, RZ, 0x1f, R3 ;  /* 0x0000001fff087819 */ /* 0x000fe20000011403 */
[----:B------:R-:W-:Y:S01]  /*0330*/  ULDC UR4, c[0x0][0x150] ;  /* 0x0000540000047ab9 */ /* 0x000fe20000000800 */
[----:B------:R-:W-:Y:S01]  /*0340*/  LOP3.LUT R7, R7, 0xffffff80, RZ, 0xc0, !PT ;  /* 0xffffff8007077812 */ /* 0x000fe200078ec0ff */
[----:B------:R-:W-:Y:S01]  /*0350*/  NOP ;  /* 0x0000000000007918 */ /* 0x000fe20000000000 */
[----:B------:R-:W-:Y:S01]  /*0360*/  LEA.HI R8, R8, R3, RZ, 0x2 ;  /* 0x0000000308087211 */ /* 0x000fe200078f10ff */
[----:B------:R-:W2:Y:S01]  /*0370*/  LDC R10, c[0x0][0x144] ;  /* 0x00005100ff0a7b82 */ /* 0x000ea20000000800 */
[----:B------:R-:W-:Y:S01]  /*0380*/  NOP ;  /* 0x0000000000007918 */ /* 0x000fe20000000000 */
[----:B------:R-:W-:Y:S01]  /*0390*/  IMAD.IADD R6, R18, 0x1, -R7 ;  /* 0x0000000112067824 */ /* 0x000fe200078e0a07 */
[----:B------:R-:W-:-:S02]  /*03a0*/  LOP3.LUT R8, R8, 0x3ffffffc, RZ, 0xc0, !PT ;  /* 0x3ffffffc08087812 */ /* 0x000fc400078ec0ff */
[----:B------:R-:W-:Y:S02]  /*03b0*/  MOV R22, 0x1 ;  /* 0x0000000100167802 */ /* 0x000fe40000000f00 */
[----:B------:R-:W-:Y:S01]  /*03c0*/  SHF.R.S32.HI R7, RZ, 0x1f, R6 ;  /* 0x0000001fff077819 */ /* 0x000fe20000011406 */
[----:B------:R-:W-:Y:S01]  /*03d0*/  IMAD.IADD R8, R3, 0x1, -R8 ;  /* 0x0000000103087824 */ /* 0x000fe200078e0a08 */
[----:B------:R-:W3:Y:S01]  /*03e0*/  LDC R13, c[0x0][0x140] ;  /* 0x00005000ff0d7b82 */ /* 0x000ee20000000800 */
[----:B------:R-:W-:Y:S02]  /*03f0*/  ISETP.NE.AND P3, PT, R5, RZ, PT ;  /* 0x000000ff0500720c */ /* 0x000fe40003f65270 */
[----:B------:R-:W-:Y:S02]  /*0400*/  LEA.HI R7, R7, R6, RZ, 0x3 ;  /* 0x0000000607077211 */ /* 0x000fe400078f18ff */
[----:B-----5:R-:W-:Y:S02]  /*0410*/  ISETP.NE.OR P0, PT, R0, RZ, !P0 ;  /* 0x000000ff0000720c */ /* 0x020fe40004705670 */
[----:B------:R-:W-:-:S02]  /*0420*/  SHF.R.S32.HI R0, RZ, 0x3, R7 ;  /* 0x00000003ff007819 */ /* 0x000fc40000011407 */
[----:B------:R-:W-:Y:S02]  /*0430*/  SHF.R.S32.HI R7, RZ, 0x1f, R7 ;  /* 0x0000001fff077819 */ /* 0x000fe40000011407 */
[----:B0-----:R-:W-:Y:S02]  /*0440*/  I2FP.F32.U32 R9, UR8 ;  /* 0x0000000800097c45 */ /* 0x001fe40008201000 */
[----:B------:R-:W-:-:S03]  /*0450*/  LEA.HI R7, R7, R0, RZ, 0x2 ;  /* 0x0000000007077211 */ /* 0x000fc600078f10ff */
[----:B------:R-:W-:Y:S01]  /*0460*/  FMUL R9, R9, UR4 ;  /* 0x0000000409097c20 */ /* 0x000fe20008400000 */
[----:B------:R-:W-:Y:S01]  /*0470*/  LOP3.LUT R7, R7, 0xfffffffc, RZ, 0xc0, !PT ;  /* 0xfffffffc07077812 */ /* 0x000fe200078ec0ff */
[----:B------:R-:W-:Y:S01]  /*0480*/  VOTEU.ALL UP0, P0 ;  /* 0x00000000003f7886 */ /* 0x000fe20000000000 */
[----:B-1----:R-:W-:Y:S01]  /*0490*/  I2FP.F32.U32 R3, R4 ;  /* 0x0000000400037245 */ /* 0x002fe20000201000 */
[----:B------:R-:W-:Y:S01]  /*04a0*/  ULDC UR4, c[0x0][0x154] ;  /* 0x0000550000047ab9 */ /* 0x000fe20000000800 */
[----:B------:R-:W-:Y:S01]  /*04b0*/  VOTEU.ALL UP1, P0 ;  /* 0x00000000003f7886 */ /* 0x000fe20000020000 */
[----:B------:R-:W0:Y:S01]  /*04c0*/  F2I.U32.TRUNC.NTZ R9, R9 ;  /* 0x0000000900097305 */ /* 0x000e22000020f000 */
[----:B------:R-:W-:Y:S01]  /*04d0*/  IMAD.IADD R7, R0, 0x1, -R7 ;  /* 0x0000000100077824 */ /* 0x000fe200078e0a07 */
[----:B------:R-:W1:Y:S01]  /*04e0*/  @!UP0 S2UR UR7, SR_CgaCtaId ;  /* 0x00000000000789c3 */ /* 0x000e620000008800 */
[----:B------:R-:W-:Y:S01]  /*04f0*/  FMUL R12, R3, UR4 ;  /* 0x00000004030c7c20 */ /* 0x000fe20008400000 */
[----:B------:R-:W-:Y:S01]  /*0500*/  UMOV UR4, 0x20 ;  /* 0x0000002000047882 */ /* 0x000fe20000000000 */
[----:B------:R-:W-:Y:S01]  /*0510*/  IMAD R8, R8, 0x4, R7 ;  /* 0x0000000408087824 */ /* 0x000fe200078e0207 */
[----:B------:R-:W-:Y:S01]  /*0520*/  @!UP0 UMOV UR6, 0x400 ;  /* 0x0000040000068882 */ /* 0x000fe20000000000 */
[----:B------:R-:W-:-:S04]  /*0530*/  @!UP0 UIADD3 UR4, -UR4, 0x100000, URZ ;  /* 0x0010000004048890 */ /* 0x000fc8000fffe13f */
[----:B------:R-:W-:Y:S02]  /*0540*/  @!UP0 USHF.L.U32 UR5, UR4, 0xb, URZ ;  /* 0x0000000b04058899 */ /* 0x000fe4000800063f */
[----:B------:R-:W-:Y:S01]  /*0550*/  @!UP0 USHF.L.U32 UR4, UR4, 0x1, URZ ;  /* 0x0000000104048899 */ /* 0x000fe2000800063f */
[----:B---3--:R-:W-:Y:S01]  /*0560*/  ISETP.EQ.U32.AND P2, PT, R13, 0x1, PT ;  /* 0x000000010d00780c */ /* 0x008fe20003f42070 */
[----:B------:R-:W3:Y:S01]  /*0570*/  F2I.U32.TRUNC.NTZ R12, R12 ;  /* 0x0000000c000c7305 */ /* 0x000ee2000020f000 */
[----:B------:R-:W-:Y:S01]  /*0580*/  LEA.HI R0, R8, R8, RZ, 0x1 ;  /* 0x0000000808007211 */ /* 0x000fe200078f08ff */
[----:B------:R-:W5:Y:S03]  /*0590*/  LDC R7, c[0x0][0x148] ;  /* 0x00005200ff077b82 */ /* 0x000f660000000800 */
[----:B------:R-:W-:Y:S01]  /*05a0*/  LOP3.LUT R11, R0, 0xfffffffe, RZ, 0xc0, !PT ;  /* 0xfffffffe000b7812 */ /* 0x000fe200078ec0ff */
[----:B0-----:R-:W-:Y:S01]  /*05b0*/  IMAD.MOV R15, RZ, RZ, -R9 ;  /* 0x000000ffff0f7224 */ /* 0x001fe200078e0a09 */
[----:B------:R-:W-:-:S03]  /*05c0*/  SHF.R.S32.HI R9, RZ, 0x1f, R2 ;  /* 0x0000001fff097819 */ /* 0x000fc60000011402 */
[----:B--2---:R-:W-:Y:S01]  /*05d0*/  IMAD R3, R10, R15, UR8 ;  /* 0x000000080a037e24 */ /* 0x004fe2000f8e020f */
[----:B------:R-:W-:Y:S01]  /*05e0*/  LEA.HI R9, R9, R2, RZ, 0x2 ;  /* 0x0000000209097211 */ /* 0x000fe200078f10ff */
[C---:B------:R-:W-:Y:S02]  /*05f0*/  IMAD.IADD R0, R8.reuse, 0x1, -R11 ;  /* 0x0000000108007824 */ /* 0x040fe400078e0a0b */
[----:B------:R-:W-:Y:S01]  /*0600*/  IMAD.SHL.U32 R11, R8, 0x4, RZ ;  /* 0x00000004080b7824 */ /* 0x000fe200078e00ff */
[----:B------:R-:W-:Y:S01]  /*0610*/  LOP3.LUT R9, R9, 0xfffffffc, RZ, 0xc0, !PT ;  /* 0xfffffffc09097812 */ /* 0x000fe200078ec0ff */
[----:B---3--:R-:W-:Y:S01]  /*0620*/  IMAD.MOV R24, RZ, RZ, -R12 ;  /* 0x000000ffff187224 */ /* 0x008fe200078e0a0c */
[----:B------:R-:W-:Y:S01]  /*0630*/  ISETP.NE.AND P4, PT, R0, R3, PT ;  /* 0x000000030000720c */ /* 0x000fe20003f85270 */
[----:B-1----:R-:W-:Y:S01]  /*0640*/  @!UP0 ULEA UR6, UR7, UR6, 0x18 ;  /* 0x0000000607068291 */ /* 0x002fe2000f8ec03f */
[----:B------:R-:W-:Y:S01]  /*0650*/  LOP3.LUT R152, R8, 0xc, R11, 0x78, !PT ;  /* 0x0000000c08987812 */ /* 0x000fe200078e780b */
[----:B------:R-:W-:Y:S01]  /*0660*/  IMAD.IADD R0, R2, 0x1, -R9 ;  /* 0x0000000102007824 */ /* 0x000fe200078e0a09 */
[----:B------:R-:W-:Y:S01]  /*0670*/  VOTEU.ALL UP0, P0 ;  /* 0x00000000003f7886 */ /* 0x000fe20000000000 */
[----:B------:R-:W-:Y:S01]  /*0680*/  LOP3.LUT P0, RZ, R6, 0x7, RZ, 0xc0, !PT ;  /* 0x0000000706ff7812 */ /* 0x000fe2000780c0ff */
[----:B------:R-:W-:-:S02]  /*0690*/  VIADD R6, R5, 0xffffffff ;  /* 0xffffffff05067836 */ /* 0x000fc40000000000 */
[----:B------:R-:W-:Y:S01]  /*06a0*/  ISETP.NE.AND P1, PT, R0, 0x3, PT ;  /* 0x000000030000780c */ /* 0x000fe20003f25270 */
[----:B-----5:R-:W-:Y:S01]  /*06b0*/  IMAD R9, R7, R24, R4 ;  /* 0x0000001807097224 */ /* 0x020fe200078e0204 */
[----:B------:R-:W-:Y:S02]  /*06c0*/  ISETP.LT.U32.AND P0, PT, R152, 0x2, !P0 ;  /* 0x000000029800780c */ /* 0x000fe40004701070 */
[----:B------:R-:W-:Y:S01]  /*06d0*/  ISETP.EQ.OR P1, PT, R0, RZ, !P1 ;  /* 0x000000ff0000720c */ /* 0x000fe20004f22670 */
[----:B------:R-:W0:Y:S02]  /*06e0*/  FENCE.VIEW.ASYNC.S ;  /* 0x00000000000073c6 */ /* 0x000e240000000000 */
[----:B0-----:R0:W1:Y:S01]  /*06f0*/  @!UP0 SYNCS.EXCH.64 URZ, [UR6+0x50], UR4 ;  /* 0x00005004063f85b2 */ /* 0x0010620008000100 */
[----:B------:R-:W-:Y:S02]  /*0700*/  @P4 LEA.HI R2, R152, R152, RZ, 0x1 ;  /* 0x0000009898024211 */ /* 0x000fe400078f08ff */
[----:B------:R-:W-:-:S02]  /*0710*/  ISETP.EQ.AND P1, PT, R5, RZ, P1 ;  /* 0x000000ff0500720c */ /* 0x000fc40000f22270 */
[----:B------:R-:W-:Y:S02]  /*0720*/  @P4 SHF.R.S32.HI R2, RZ, 0x1, R2 ;  /* 0x00000001ff024819 */ /* 0x000fe40000011402 */
[----:B------:R-:W-:Y:S02]  /*0730*/  ISETP.GE.U32.AND P6, PT, R6, 0x2, PT ;  /* 0x000000020600780c */ /* 0x000fe40003fc6070 */
[----:B------:R-:W-:Y:S02]  /*0740*/  @P4 ISETP.NE.AND P5, PT, R2, R9, PT ;  /* 0x000000090200420c */ /* 0x000fe40003fa5270 */
[----:B------:R-:W-:Y:S02]  /*0750*/  SEL R9, RZ, 0x1, !P0 ;  /* 0x00000001ff097807 */ /* 0x000fe40004000000 */
[----:B------:R-:W-:Y:S02]  /*0760*/  @P4 SEL R22, RZ, 0x1, P5 ;  /* 0x00000001ff164807 */ /* 0x000fe40002800000 */
[----:B------:R-:W-:Y:S01]  /*0770*/  SEL R19, RZ, 0x1, !P1 ;  /* 0x00000001ff137807 */ /* 0x000fe20004800000 */
[----:B------:R0:W2:Y:S01]  /*0780*/  @!UP1 SYNCS.EXCH.64 URZ, [UR6+0x58], UR4 ;  /* 0x00005804063f95b2 */ /* 0x0000a20008000100 */
[----:B------:R-:W-:Y:S01]  /*0790*/  LOP3.LUT R22, R22, R9, RZ, 0xc0, !PT ;  /* 0x0000000916167212 */ /* 0x000fe200078ec0ff */
[----:B------:R-:W-:Y:S01]  /*07a0*/  NOP ;  /* 0x0000000000007918 */ /* 0x000fe20000000000 */
[----:B------:R-:W-:Y:S01]  /*07b0*/  SEL R19, R19, 0x2, P6 ;  /* 0x0000000213137807 */ /* 0x000fe20003000000 */
[----:B------:R-:W-:Y:S06]  /*07c0*/  @!P2 BRA `(.L_x_3) ;  /* 0x000000000008a947 */ /* 0x000fec0003800000 */
[----:B-12-4-:R-:W-:Y:S01]  /*07d0*/  UCGABAR_ARV ;  /* 0x00000000000079c7 */ /* 0x016fe20008000000 */
[----:B------:R-:W-:Y:S05]  /*07e0*/  BRA `(.L_x_4) ;  /* 0x0000000000047947 */ /* 0x000fea0003800000 */
.L_x_3:
[----:B-12-4-:R-:W-:Y:S01]  /*07f0*/  NOP ;  /* 0x0000000000007918 */ /* 0x016fe20000000000 */
.L_x_4:
[----:B------:R-:W1:Y:S01]  /*0800*/  LDC R2, c[0x0][0x65c] ;  /* 0x00019700ff027b82 */ /* 0x000e620000000800 */
[----:B------:R-:W-:Y:S02]  /*0810*/  IMAD.U32 R8, RZ, RZ, UR8 ;  /* 0x00000008ff087e24 */ /* 0x000fe4000f8e00ff */
[----:B------:R-:W-:Y:S01]  /*0820*/  IMAD.MOV.U32 R9, RZ, RZ, RZ ;  /* 0x000000ffff097224 */ /* 0x000fe200078e00ff */
[----:B-1----:R-:W-:-:S04]  /*0830*/  ISETP.NE.AND P1, PT, R2, 0x1, PT ;  /* 0x000000010200780c */ /* 0x002fc80003f25270 */
[----:B------:R-:W-:-:S09]  /*0840*/  P2R R5, PR, RZ, 0x2 ;  /* 0x00000002ff057803 */ /* 0x000fd20000000000 */
[----:B------:R-:W1:Y:S01]  /*0850*/  @P1 LDC R17, c[0x0][0x10] ;  /* 0x00000400ff111b82 */ /* 0x000e620000000800 */
[----:B------:R-:W-:Y:S02]  /*0860*/  @P1 IMAD.MOV.U32 R5, RZ, RZ, RZ ;  /* 0x000000ffff051224 */ /* 0x000fe400078e00ff */
[----:B------:R-:W-:-:S05]  /*0870*/  @P1 IMAD.MOV.U32 R13, RZ, RZ, RZ ;  /* 0x000000ffff0d1224 */ /* 0x000fca00078e00ff */
[----:B------:R-:W2:Y:S01]  /*0880*/  @!P1 LDC R11, c[0x0][0xc] ;  /* 0x00000300ff0b9b82 */ /* 0x000ea20000000800 */
[----:B-1----:R-:W-:-:S04]  /*0890*/  @P1 IMAD.WIDE.U32 R16, R17, UR8, R4 ;  /* 0x0000000811101c25 */ /* 0x002fc8000f8e0004 */
[----:B------:R-:W-:Y:S02]  /*08a0*/  @P1 IMAD.IADD R17, R17, 0x1, R13 ;  /* 0x0000000111111824 */ /* 0x000fe400078e020d */
[----:B--2---:R-:W-:-:S04]  /*08b0*/  @!P1 IMAD.WIDE.U32 R8, R4, R11, R8 ;  /* 0x0000000b04089225 */ /* 0x004fc800078e0008 */
[----:B------:R-:W-:Y:S02]  /*08c0*/  @!P1 IMAD.MOV.U32 R16, RZ, RZ, R8 ;  /* 0x000000ffff109224 */ /* 0x000fe400078e0008 */
[----:B------:R-:W-:Y:S01]  /*08d0*/  @!P1 IMAD.MOV.U32 R17, RZ, RZ, R9 ;  /* 0x000000ffff119224 */ /* 0x000fe200078e0009 */
[----:B------:R-:W-:Y:S06]  /*08e0*/  @!P2 BRA `(.L_x_5) ;  /* 0x00000000000ca947 */ /* 0x000fec0003800000 */
[----:B------:R-:W-:Y:S01]  /*08f0*/  UCGABAR_WAIT ;  /* 0x0000000000007dc7 */ /* 0x000fe20008000000 */
[----:B------:R-:W-:Y:S01]  /*0900*/  CCTL.IVALL ;  /* 0x00000000ff00798f */ /* 0x000fe20002000000 */
[----:B------:R-:W-:Y:S05]  /*0910*/  BRA `(.L_x_6) ;  /* 0x0000000000047947 */ /* 0x000fea0003800000 */
.L_x_5:
[----:B------:R-:W-:Y:S06]  /*0920*/  BAR.SYNC.DEFER_BLOCKING 0x0 ;  /* 0x0000000000007b1d */ /* 0x000fec0000010000 */
.L_x_6:
[----:B------:R-:W-:Y:S05]  /*0930*/  @!P3 BRA `(.L_x_7) ;  /* 0x000000a40078b947 */ /* 0x000fea0003800000 */
[----:B------:R-:W-:-:S13]  /*0940*/  ISETP.GT.U32.AND P0, PT, R6, 0x1, PT ;  /* 0x000000010600780c */ /* 0x000fda0003f04070 */
[----:B0-----:R-:W-:Y:S05]  /*0950*/  @P0 EXIT ;  /* 0x000000000000094d */ /* 0x001fea0003800000 */
[----:B------:R-:W-:Y:S01]  /*0960*/  ULDC.64 UR4, c[0x0][0x650] ;  /* 0x0001940000047ab9 */ /* 0x000fe20000000a00 */
[----:B------:R-:W-:Y:S01]  /*0970*/  PRMT R0, RZ, 0x7610, R0 ;  /* 0x00007610ff007816 */ /* 0x000fe20000000000 */
[----:B------:R-:W-:Y:S01]  /*0980*/  IMAD.MOV.U32 R154, RZ, RZ, -0x1 ;  /* 0xffffffffff9a7424 */ /* 0x000fe200078e00ff */
[----:B------:R-:W-:Y:S01]  /*0990*/  ISETP.GE.U32.AND P0, PT, R16, UR4, PT ;  /* 0x0000000410007c0c */ /* 0x000fe2000bf06070 */
[----:B------:R-:W-:Y:S01]  /*09a0*/  IMAD.MOV.U32 R23, RZ, RZ, -0x1 ;  /* 0xffffffffff177424 */ /* 0x000fe200078e00ff */
[----:B------:R-:W-:Y:S02]  /*09b0*/  MOV R153, 0xffffffff ;  /* 0xffffffff00997802 */ /* 0x000fe40000000f00 */
[----:B------:R-:W-:-:S13]  /*09c0*/  ISETP.GE.U32.AND.EX P0, PT, R17, UR5, PT, P0 ;  /* 0x0000000511007c0c */ /* 0x000fda000bf06100 */
[----:B------:R-:W-:Y:S05]  /*09d0*/  @P0 BRA `(.L_x_8) ;  /* 0x00000004002c0947 */ /* 0x000fea0003800000 */
[----:B------:R-:W0:Y:S01]  /*09e0*/  LDC.64 R20, c[0x0][0x628] ;  /* 0x00018a00ff147b82 */ /* 0x000e220000000a00 */
[----:B------:R-:W-:Y:S02]  /*09f0*/  IMAD.MOV.U32 R8, RZ, RZ, R16 ;  /* 0x000000ffff087224 */ /* 0x000fe400078e0010 */
[----:B------:R-:W-:-:S05]  /*0a00*/  IMAD.MOV.U32 R9, RZ, RZ, R17 ;  /* 0x000000ffff097224 */ /* 0x000fca00078e0011 */
[----:B------:R-:W1:Y:S08]  /*0a10*/  LDC R0, c[0x0][0x630] ;  /* 0x00018c00ff007b82 */ /* 0x000e700000000800 */
[----:B------:R-:W2:Y:S01]  /*0a20*/  LDC.64 R26, c[0x0][0x620] ;  /* 0x00018800ff1a7b82 */ /* 0x000ea20000000a00 */
[----:B0-----:R-:W-:-:S04]  /*0a30*/  ISETP.NE.U32.AND P0, PT, R20, RZ, PT ;  /* 0x000000ff1400720c */ /* 0x001fc80003f05070 */
[----:B------:R-:W-:-:S13]  /*0a40*/  ISETP.NE.AND.EX P0, PT, R21, RZ, PT, P0 ;  /* 0x000000ff1500720c */ /* 0x000fda0003f05300 */
[----:B-12---:R-:W-:Y:S05]  /*0a50*/  @!P0 BRA `(.L_x_9) ;  /* 0x0000000000288947 */ /* 0x006fea0003800000 */
[----:B------:R-:W0:Y:S02]  /*0a60*/  LDC R13, c[0x0][0x634] ;  /* 0x00018d00ff0d7b82 */ /* 0x000e240000000800 */
[----:B0-----:R-:W-:-:S05]  /*0a70*/  IADD3 R13, P0, R16, R13, RZ ;  /* 0x0000000d100d7210 */ /* 0x001fca0007f1e0ff */
[----:B------:R-:W-:-:S04]  /*0a80*/  IMAD.X R15, RZ, RZ, R17, P0 ;  /* 0x000000ffff0f7224 */ /* 0x000fc800000e0611 */
[----:B------:R-:W-:-:S04]  /*0a90*/  IMAD.WIDE.U32 R8, R15, R20, RZ ;  /* 0x000000140f087225 */ /* 0x000fc800078e00ff */
[----:B------:R-:W-:-:S04]  /*0aa0*/  IMAD.WIDE.U32 R10, P0, R13, R21, R8 ;  /* 0x000000150d0a7225 */ /* 0x000fc80007800008 */
[----:B------:R-:W-:-:S04]  /*0ab0*/  IMAD.WIDE.U32 R8, R13, R20, RZ ;  /* 0x000000140d087225 */ /* 0x000fc800078e00ff */
[----:B------:R-:W-:Y:S01]  /*0ac0*/  IMAD.X R13, RZ, RZ, RZ, P0 ;  /* 0x000000ffff0d7224 */ /* 0x000fe200000e06ff */
[----:B------:R-:W-:Y:S01]  /*0ad0*/  IADD3 RZ, P0, R9, R10, RZ ;  /* 0x0000000a09ff7210 */ /* 0x000fe20007f1e0ff */
[----:B------:R-:W-:-:S04]  /*0ae0*/  IMAD.MOV.U32 R12, RZ, RZ, R11 ;  /* 0x000000ffff0c7224 */ /* 0x000fc800078e000b */
[----:B------:R-:W-:-:S08]  /*0af0*/  IMAD.WIDE.U32.X R8, R15, R21, R12, P0 ;  /* 0x000000150f087225 */ /* 0x000fd000000e040c */
.L_x_9:
[----:B------:R-:W0:Y:S01]  /*0b00*/  LDC.64 R20, c[0x0][0x640] ;  /* 0x00019000ff147b82 */ /* 0x000e220000000a00 */
[--C-:B------:R-:W-:Y:S01]  /*0b10*/  SHF.R.U64 R28, R8, R0, R9.reuse ;  /* 0x00000000081c7219 */ /* 0x100fe20000001209 */
[----:B------:R-:W-:Y:S01]  /*0b20*/  IMAD R30, R7, R24, R4 ;  /* 0x00000018071e7224 */ /* 0x000fe200078e0204 */
[----:B------:R-:W-:Y:S01]  /*0b30*/  SHF.R.U32.HI R0, RZ, R0, R9 ;  /* 0x00000000ff007219 */ /* 0x000fe20000011609 */
[----:B------:R-:W-:Y:S01]  /*0b40*/  IMAD.MOV.U32 R23, RZ, RZ, 0x1 ;  /* 0x00000001ff177424 */ /* 0x000fe200078e00ff */
[----:B------:R-:W-:-:S03]  /*0b50*/  IADD3 R5, P0, RZ, -R28, RZ ;  /* 0x8000001cff057210 */ /* 0x000fc60007f1e0ff */
[----:B------:R-:W1:Y:S02]  /*0b60*/  LDC R6, c[0x0][0x618] ;  /* 0x00018600ff067b82 */ /* 0x000e640000000800 */
[----:B------:R-:W-:-:S04]  /*0b70*/  IMAD.X R9, RZ, RZ, ~R0, P0 ;  /* 0x000000ffff097224 */ /* 0x000fc800000e0e00 */
[-C--:B------:R-:W-:Y:S02]  /*0b80*/  IMAD R0, R9, R26.reuse, RZ ;  /* 0x0000001a09007224 */ /* 0x080fe400078e02ff */
[----:B------:R-:W2:Y:S01]  /*0b90*/  LDC R11, c[0x0][0x608] ;  /* 0x00018200ff0b7b82 */ /* 0x000ea20000000800 */
[----:B------:R-:W-:-:S04]  /*0ba0*/  IMAD.WIDE.U32 R8, R5, R26, R16 ;  /* 0x0000001a05087225 */ /* 0x000fc800078e0010 */
[----:B------:R-:W-:-:S03]  /*0bb0*/  IMAD R5, R5, R27, R0 ;  /* 0x0000001b05057224 */ /* 0x000fc600078e0200 */
[----:B------:R-:W3:Y:S01]  /*0bc0*/  LDC R12, c[0x0][0x658] ;  /* 0x00019600ff0c7b82 */ /* 0x000ee20000000800 */
[----:B0-----:R-:W-:Y:S02]  /*0bd0*/  ISETP.NE.U32.AND P0, PT, R20, RZ, PT ;  /* 0x000000ff1400720c */ /* 0x001fe40003f05070 */
[----:B------:R-:W-:Y:S01]  /*0be0*/  IADD3 R5, R9, R5, RZ ;  /* 0x0000000509057210 */ /* 0x000fe20007ffe0ff */
[----:B------:R-:W-:Y:S01]  /*0bf0*/  IMAD.MOV.U32 R9, RZ, RZ, -0x1 ;  /* 0xffffffffff097424 */ /* 0x000fe200078e00ff */
[----:B------:R-:W-:-:S03]  /*0c00*/  ISETP.NE.AND.EX P0, PT, R21, RZ, PT, P0 ;  /* 0x000000ff1500720c */ /* 0x000fc60003f05300 */
[----:B------:R-:W0:Y:S01]  /*0c10*/  LDC R15, c[0x0][0x600] ;  /* 0x00018000ff0f7b82 */ /* 0x000e220000000800 */
[-CC-:B-1----:R-:W-:Y:S02]  /*0c20*/  SHF.R.U64 R13, R8, R6.reuse, R5.reuse ;  /* 0x00000006080d7219 */ /* 0x182fe40000001205 */
[----:B------:R-:W-:-:S05]  /*0c30*/  SHF.R.U32.HI R0, RZ, R6, R5 ;  /* 0x00000006ff007219 */ /* 0x000fca0000011605 */
[----:B------:R-:W1:Y:S01]  /*0c40*/  LDC R14, c[0x0][0x648] ;  /* 0x00019200ff0e7b82 */ /* 0x000e620000000800 */
[-CC-:B--2---:R-:W-:Y:S02]  /*0c50*/  SHF.R.U64 R27, R13, R11.reuse, R0.reuse ;  /* 0x0000000b0d1b7219 */ /* 0x184fe40000001200 */
[----:B------:R-:W-:-:S05]  /*0c60*/  SHF.R.U32.HI R5, RZ, R11, R0 ;  /* 0x0000000bff057219 */ /* 0x000fca0000011600 */
[----:B------:R-:W2:Y:S01]  /*0c70*/  LDC R26, c[0x0][0x638] ;  /* 0x00018e00ff1a7b82 */ /* 0x000ea20000000800 */
[-CC-:B---3--:R-:W-:Y:S02]  /*0c80*/  SHF.R.U64 R24, R27, R12.reuse, R5.reuse ;  /* 0x0000000c1b187219 */ /* 0x188fe40000001205 */
[-C--:B------:R-:W-:Y:S02]  /*0c90*/  SHF.L.U32 R0, R9, R12.reuse, RZ ;  /* 0x0000000c09007219 */ /* 0x080fe400000006ff */
[----:B------:R-:W-:Y:S01]  /*0ca0*/  SHF.R.U32.HI R5, RZ, R12, R5 ;  /* 0x0000000cff057219 */ /* 0x000fe20000011605 */
[----:B------:R-:W-:Y:S01]  /*0cb0*/  IMAD.MOV.U32 R4, RZ, RZ, R24 ;  /* 0x000000ffff047224 */ /* 0x000fe200078e0018 */
[----:B------:R-:W-:Y:S01]  /*0cc0*/  LOP3.LUT R10, RZ, R0, RZ, 0x33, !PT ;  /* 0x00000000ff0a7212 */ /* 0x000fe200078e33ff */
[----:B------:R-:W3:Y:S01]  /*0cd0*/  LDC R25, c[0x0][0x610] ;  /* 0x00018400ff197b82 */ /* 0x000ee20000000800 */
[----:B------:R-:W-:Y:S05]  /*0ce0*/  @!P0 BRA `(.L_x_10) ;  /* 0x0000000000288947 */ /* 0x000fea0003800000 */
[----:B------:R-:W4:Y:S02]  /*0cf0*/  LDC R9, c[0x0][0x64c] ;  /* 0x00019300ff097b82 */ /* 0x000f240000000800 */
[----:B----4-:R-:W-:-:S05]  /*0d00*/  IADD3 R9, P0, R24, R9, RZ ;  /* 0x0000000918097210 */ /* 0x010fca0007f1e0ff */
        /* <DEDUP_REMOVED lines=8> */
.L_x_10:
[----:B-1----:R-:W-:Y:S01]  /*0d90*/  SHF.R.U64 R4, R4, R14, R5 ;  /* 0x0000000e04047219 */ /* 0x002fe20000001205 */
[----:B0-----:R-:W-:Y:S01]  /*0da0*/  VIADD R6, R15, 0xffffffff ;  /* 0xffffffff0f067836 */ /* 0x001fe20000000000 */
[----:B------:R-:W-:Y:S01]  /*0db0*/  SHF.L.U32 R0, R23, R12, RZ ;  /* 0x0000000c17007219 */ /* 0x000fe200000006ff */
[----:B------:R-:W-:Y:S01]  /*0dc0*/  IMAD.MOV.U32 R23, RZ, RZ, R28 ;  /* 0x000000ffff177224 */ /* 0x000fe200078e001c */
[----:B------:R-:W-:Y:S01]  /*0dd0*/  LOP3.LUT R5, R27, R10, RZ, 0xc0, !PT ;  /* 0x0000000a1b057212 */ /* 0x000fe200078ec0ff */
[----:B------:R-:W-:Y:S01]  /*0de0*/  IMAD.MOV R7, RZ, RZ, -R4 ;  /* 0x000000ffff077224 */ /* 0x000fe200078e0a04 */
[----:B------:R-:W-:Y:S02]  /*0df0*/  SEL R3, R3, R30, !P1 ;  /* 0x0000001e03037207 */ /* 0x000fe40004800000 */
[----:B------:R-:W-:Y:S01]  /*0e00*/  LOP3.LUT R6, R13, R6, RZ, 0xc0, !PT ;  /* 0x000000060d067212 */ /* 0x000fe200078ec0ff */
[----:B------:R-:W-:Y:S01]  /*0e10*/  IMAD R4, R0, R4, R5 ;  /* 0x0000000400047224 */ /* 0x000fe200078e0205 */
[----:B------:R-:W-:Y:S01]  /*0e20*/  MOV R5, 0x1 ;  /* 0x0000000100057802 */ /* 0x000fe20000000f00 */
[----:B--2---:R-:W-:-:S02]  /*0e30*/  IMAD R0, R7, R26, R24 ;  /* 0x0000001a07007224 */ /* 0x004fc400078e0218 */
[----:B---3--:R-:W-:Y:S02]  /*0e40*/  IMAD R3, R4, R25, R3 ;  /* 0x0000001904037224 */ /* 0x008fe400078e0203 */
[----:B------:R-:W-:Y:S01]  /*0e50*/  IMAD R4, R0, R15, R6 ;  /* 0x0000000f00047224 */ /* 0x000fe200078e0206 */
[----:B------:R-:W-:-:S04]  /*0e60*/  PRMT R0, R5, 0x7610, R0 ;  /* 0x0000761005007816 */ /* 0x000fc80000000000 */
[----:B------:R-:W-:Y:S02]  /*0e70*/  SEL R154, R4, R3, !P1 ;  /* 0x00000003049a7207 */ /* 0x000fe40004800000 */
[----:B------:R-:W-:-:S07]  /*0e80*/  SEL R153, R3, R4, !P1 ;  /* 0x0000000403997207 */ /* 0x000fce0004800000 */
.L_x_8:
[----:B------:R-:W-:-:S08]  /*0e90*/  NOP ;  /* 0x0000000000007918 */ /* 0x000fd00000000000 */
[----:B------:R-:W0:Y:S02]  /*0ea0*/  USETMAXREG.TRY_ALLOC.CTAPOOL UP0, 0xe8 ;  /* 0x000000e8000079c8 */ /* 0x000e240008000600 */
[----:B0-----:R-:W-:-:S13]  /*0eb0*/  PLOP3.LUT P0, PT, PT, PT, UP0, 0x80, 0x0 ;  /* 0x000000000000781c */ /* 0x001fda0003f0f008 */
[----:B------:R-:W-:Y:S05]  /*0ec0*/  @!P0 BRA `(.L_x_8) ;  /* 0xfffffffc00f08947 */ /* 0x000fea000383ffff */
[----:B------:R-:W-:Y:S01]  /*0ed0*/  ULDC.64 UR4, c[0x0][0x598] ;  /* 0x0001660000047ab9 */ /* 0x000fe20000000a00 */
[----:B------:R-:W-:Y:S01]  /*0ee0*/  ULDC.64 UR36, c[0x0][0x208] ;  /* 0x0000820000247ab9 */ /* 0x000fe20000000a00 */
[----:B------:R-:W-:-:S04]  /*0ef0*/  ISETP.NE.U32.AND P0, PT, RZ, UR4, PT ;  /* 0x00000004ff007c0c */ /* 0x000fc8000bf05070 */
[----:B------:R-:W-:-:S13]  /*0f00*/  ISETP.NE.AND.EX P0, PT, RZ, UR5, PT, P0 ;  /* 0x00000005ff007c0c */ /* 0x000fda000bf05300 */
[----:B------:R-:W-:Y:S05]  /*0f10*/  @!P0 BRA `(.L_x_11) ;  /* 0x00000000001c8947 */ /* 0x000fea0003800000 */
[----:B------:R-:W0:Y:S02]  /*0f20*/  LDC.64 R4, c[0x0][0x598] ;  /* 0x00016600ff047b82 */ /* 0x000e240000000a00 */
[----:B0-----:R-:W2:Y:S02]  /*0f30*/  LDG.E.64 R4, desc[UR36][R4.64] ;  /* 0x0000002404047981 */ /* 0x001ea4000c1e1b00 */
[----:B--2---:R-:W-:-:S04]  /*0f40*/  ISETP.NE.U32.AND P0, PT, R4, RZ, PT ;  /* 0x000000ff0400720c */ /* 0x004fc80003f05070 */
[----:B------:R-:W-:-:S13]  /*0f50*/  ISETP.NE.AND.EX P0, PT, R5, RZ, PT, P0 ;  /* 0x000000ff0500720c */ /* 0x000fda0003f05300 */
[----:B------:R-:W-:Y:S05]  /*0f60*/  @!P0 BRA `(.L_x_11) ;  /* 0x0000000000088947 */ /* 0x000fea0003800000 */
[----:B------:R0:W5:Y:S01]  /*0f70*/  LD.E R155, desc[UR36][R4.64] ;  /* 0x00000024049b7980 */ /* 0x000162000c101900 */
[----:B------:R-:W-:Y:S05]  /*0f80*/  BRA `(.L_x_12) ;  /* 0x0000000000247947 */ /* 0x000fea0003800000 */
.L_x_11:
[----:B------:R-:W-:Y:S02]  /*0f90*/  ULDC.64 UR4, c[0x0][0x588] ;  /* 0x0001620000047ab9 */ /* 0x000fe40000000a00 */
[----:B------:R-:W-:-:S04]  /*0fa0*/  ISETP.NE.U32.AND P0, PT, RZ, UR4, PT ;  /* 0x00000004ff007c0c */ /* 0x000fc8000bf05070 */
[----:B------:R-:W-:-:S13]  /*0fb0*/  ISETP.NE.AND.EX P0, PT, RZ, UR5, PT, P0 ;  /* 0x00000005ff007c0c */ /* 0x000fda000bf05300 */
[----:B------:R-:W-:Y:S05]  /*0fc0*/  @!P0 BRA `(.L_x_13) ;  /* 0x00000000000c8947 */ /* 0x000fea0003800000 */
[----:B------:R-:W0:Y:S02]  /*0fd0*/  LDC.64 R4, c[0x0][0x588] ;  /* 0x00016200ff047b82 */ /* 0x000e240000000a00 */
[----:B0-----:R1:W5:Y:S01]  /*0fe0*/  LDG.E R155, desc[UR36][R4.64] ;  /* 0x00000024049b7981 */ /* 0x001362000c1e1900 */
[----:B------:R-:W-:Y:S05]  /*0ff0*/  BRA `(.L_x_12) ;  /* 0x0000000000087947 */ /* 0x000fea0003800000 */
.L_x_13:
[----:B------:R-:W-:Y:S02]  /*1000*/  ULDC UR4, c[0x0][0x580] ;  /* 0x0001600000047ab9 */ /* 0x000fe40000000800 */
[----:B------:R-:W-:-:S07]  /*1010*/  IMAD.U32 R155, RZ, RZ, UR4 ;  /* 0x00000004ff9b7e24 */ /* 0x000fce000f8e00ff */
.L_x_12:
[----:B------:R-:W-:Y:S02]  /*1020*/  ULDC.64 UR4, c[0x0][0x5a0] ;  /* 0x0001680000047ab9 */ /* 0x000fe40000000a00 */
[----:B------:R-:W-:-:S04]  /*1030*/  ISETP.NE.U32.AND P0, PT, RZ, UR4, PT ;  /* 0x00000004ff007c0c */ /* 0x000fc8000bf05070 */
[----:B------:R-:W-:-:S13]  /*1040*/  ISETP.NE.AND.EX P0, PT, RZ, UR5, PT, P0 ;  /* 0x00000005ff007c0c */ /* 0x000fda000bf05300 */
[----:B------:R-:W-:Y:S05]  /*1050*/  @!P0 BRA `(.L_x_14) ;  /* 0x00000000001c8947 */ /* 0x000fea0003800000 */
[----:B01----:R-:W0:Y:S02]  /*1060*/  LDC.64 R4, c[0x0][0x5a0] ;  /* 0x00016800ff047b82 */ /* 0x003e240000000a00 */
[----:B0-----:R-:W2:Y:S02]  /*1070*/  LDG.E.64 R4, desc[UR36][R4.64] ;  /* 0x0000002404047981 */ /* 0x001ea4000c1e1b00 */
[----:B--2---:R-:W-:-:S04]  /*1080*/  ISETP.NE.U32.AND P0, PT, R4, RZ, PT ;  /* 0x000000ff0400720c */ /* 0x004fc80003f05070 */
[----:B------:R-:W-:-:S13]  /*1090*/  ISETP.NE.AND.EX P0, PT, R5, RZ, PT, P0 ;  /* 0x000000ff0500720c */ /* 0x000fda0003f05300 */
[----:B------:R-:W-:Y:S05]  /*10a0*/  @!P0 BRA `(.L_x_14) ;  /* 0x0000000000088947 */ /* 0x000fea0003800000 */
[----:B------:R0:W5:Y:S01]  /*10b0*/  LD.E R156, desc[UR36][R4.64] ;  /* 0x00000024049c7980 */ /* 0x000162000c101900 */
[----:B------:R-:W-:Y:S05]  /*10c0*/  BRA `(.L_x_15) ;  /* 0x0000000000247947 */ /* 0x000fea0003800000 */
.L_x_14:
[----:B------:R-:W-:Y:S02]  /*10d0*/  ULDC.64 UR4, c[0x0][0x590] ;  /* 0x0001640000047ab9 */ /* 0x000fe40000000a00 */
[----:B------:R-:W-:-:S04]  /*10e0*/  ISETP.NE.U32.AND P0, PT, RZ, UR4, PT ;  /* 0x00000004ff007c0c */ /* 0x000fc8000bf05070 */
[----:B------:R-:W-:-:S13]  /*10f0*/  ISETP.NE.AND.EX P0, PT, RZ, UR5, PT, P0 ;  /* 0x00000005ff007c0c */ /* 0x000fda000bf05300 */
[----:B------:R-:W-:Y:S05]  /*1100*/  @!P0 BRA `(.L_x_16) ;  /* 0x00000000000c8947 */ /* 0x000fea0003800000 */
[----:B------:R-:W2:Y:S02]  /*1110*/  LDC.64 R156, c[0x0][0x590] ;  /* 0x00016400ff9c7b82 */ /* 0x000ea40000000a00 */
[----:B--2---:R2:W5:Y:S01]  /*1120*/  LDG.E R156, desc[UR36][R156.64] ;  /* 0x000000249c9c7981 */ /* 0x004562000c1e1900 */
[----:B------:R-:W-:Y:S05]  /*1130*/  BRA `(.L_x_15) ;  /* 0x0000000000087947 */ /* 0x000fea0003800000 */
.L_x_16:
[----:B------:R-:W-:Y:S02]  /*1140*/  ULDC UR4, c[0x0][0x584] ;  /* 0x0001610000047ab9 */ /* 0x000fe40000000800 */
[----:B------:R-:W-:-:S07]  /*1150*/  IMAD.U32 R156, RZ, RZ, UR4 ;  /* 0x00000004ff9c7e24 */ /* 0x000fce000f8e00ff */
.L_x_15:
[----:B------:R-:W-:-:S13]  /*1160*/  LOP3.LUT P0, RZ, R0, 0xff, RZ, 0xc0, !PT ;  /* 0x000000ff00ff7812 */ /* 0x000fda000780c0ff */
[----:B------:R-:W-:Y:S05]  /*1170*/  @!P0 EXIT ;  /* 0x000000000000894d */ /* 0x000fea0003800000 */
[----:B------:R-:W-:Y:S01]  /*1180*/  ULDC UR4, c[0x0][0x28c] ;  /* 0x0000a30000047ab9 */ /* 0x000fe20000000800 */
[----:B------:R-:W-:Y:S01]  /*1190*/  LOP3.LUT R166, R19, 0x1, RZ, 0xfc, !PT ;  /* 0x0000000113a67812 */ /* 0x000fe200078efcff */
[----:B------:R-:W-:Y:S01]  /*11a0*/  UIADD3 UR4, UR4, 0x3f, URZ ;  /* 0x0000003f04047890 */ /* 0x000fe2000fffe03f */
[----:B------:R-:W-:Y:S01]  /*11b0*/  UMOV UR38, URZ ;  /* 0x0000003f00267c82 */ /* 0x000fe20008000000 */
[----:B------:R-:W-:Y:S02]  /*11c0*/  UMOV UR39, URZ ;  /* 0x0000003f00277c82 */ /* 0x000fe40008000000 */
[----:B------:R-:W-:-:S04]  /*11d0*/  USHF.R.S32.HI UR5, URZ, 0x1f, UR4 ;  /* 0x0000001f3f057899 */ /* 0x000fc80008011404 */
[----:B------:R-:W-:-:S04]  /*11e0*/  ULEA.HI UR5, UR5, UR4, URZ, 0x6 ;  /* 0x0000000405057291 */ /* 0x000fc8000f8f303f */
[----:B------:R-:W-:-:S12]  /*11f0*/  USHF.R.S32.HI UR40, URZ, 0x6, UR5 ;  /* 0x000000063f287899 */ /* 0x000fd80008011405 */
.L_x_288:
[----:B------:R-:W-:Y:S01]  /*1200*/  LOP3.LUT R0, R18, 0x80, RZ, 0xc0, !PT ;  /* 0x0000008012007812 */ /* 0x000fe200078ec0ff */
[----:B---3--:R-:W3:Y:S01]  /*1210*/  S2UR UR7, SR_CgaCtaId ;  /* 0x00000000000779c3 */ /* 0x008ee20000008800 */
[----:B------:R-:W-:Y:S02]  /*1220*/  UMOV UR6, 0x400 ;  /* 0x0000040000067882 */ /* 0x000fe40000000000 */
[----:B------:R-:W-:-:S06]  /*1230*/  SHF.R.U32.HI R0, RZ, 0x7, R0 ;  /* 0x00000007ff007819 */ /* 0x000fcc0000011600 */
[----:B----4-:R-:W4:Y:S01]  /*1240*/  SHFL.IDX PT, R0, R0, RZ, 0x1f ;  /* 0x00001fff00007589 */ /* 0x010f2200000e0000 */
[----:B---3--:R-:W-:Y:S01]  /*1250*/  ULEA UR6, UR7, UR6, 0x18 ;  /* 0x0000000607067291 */ /* 0x008fe2000f8ec03f */
[----:B----4-:R-:W-:-:S13]  /*1260*/  R2UR UR4, R0 ;  /* 0x00000000000472ca */ /* 0x010fda00000e0000 */
[----:B------:R-:W-:-:S04]  /*1270*/  ULEA.HI UR5, UR4, UR4, URZ, 0x1 ;  /* 0x0000000404057291 */ /* 0x000fc8000f8f083f */
[----:B------:R-:W-:-:S04]  /*1280*/  ULOP3.LUT UR5, UR5, 0x7fffe, URZ, 0xc0, !UPT ;  /* 0x0007fffe05057892 */ /* 0x000fc8000f8ec03f */
[----:B------:R-:W-:-:S03]  /*1290*/  UIADD3 UR5, UR4, -UR5, URZ ;  /* 0x8000000504057290 */ /* 0x000fc6000fffe03f */
[----:B------:R-:W-:Y:S01]  /*12a0*/  ULDC UR4, c[0x0][0x28c] ;  /* 0x0000a30000047ab9 */ /* 0x000fe20000000800 */
[----:B------:R-:W-:Y:S01]  /*12b0*/  ULEA UR5, UR5, UR6, 0xd ;  /* 0x0000000605057291 */ /* 0x000fe2000f8e683f */
[----:B------:R-:W-:-:S03]  /*12c0*/  ISETP.LT.AND P0, PT, RZ, UR4, PT ;  /* 0x00000004ff007c0c */ /* 0x000fc6000bf01270 */
[----:B------:R-:W-:-:S04]  /*12d0*/  UIADD3 UR5, UR5, 0x100, URZ ;  /* 0x0000010005057890 */ /* 0x000fc8000fffe03f */
[----:B------:R-:W-:-:S04]  /*12e0*/  USHF.R.U32.HI UR5, URZ, 0x4, UR5 ;  /* 0x000000043f057899 */ /* 0x000fc80008011605 */
[----:B------:R-:W-:Y:S02]  /*12f0*/  ULOP3.LUT UR41, UR5, 0x3fff, URZ, 0xc0, !UPT ;  /* 0x00003fff05297892 */ /* 0x000fe4000f8ec03f */
[----:B-12---:R-:W-:Y:S10]  /*1300*/  @P0 BRA `(.L_x_17) ;  /* 0x0000000000400947 */ /* 0x006ff40003800000 */
[----:B------:R-:W-:Y:S01]  /*1310*/  MOV R0, 0x0 ;  /* 0x0000000000007802 */ /* 0x000fe20000000f00 */
[----:B------:R-:W-:Y:S01]  /*1320*/  ULDC.64 UR4, c[0x4][0x68] ;  /* 0x01001a0000047ab9 */ /* 0x000fe20000000a00 */
[----:B------:R-:W-:Y:S01]  /*1330*/  ULDC.64 UR6, c[0x4][0x8] ;  /* 0x0100020000067ab9 */ /* 0x000fe20000000a00 */
[----:B01----:R-:W-:Y:S01]  /*1340*/  IMAD.U32 R4, RZ, RZ, UR4 ;  /* 0x00000004ff047e24 */ /* 0x003fe2000f8e00ff */
[----:B------:R0:W1:Y:S01]  /*1350*/  LDC.64 R14, c[0x4][R0] ;  /* 0x01000000000e7b82 */ /* 0x0000620000000a00 */
[----:B------:R-:W-:Y:S01]  /*1360*/  IMAD.U32 R5, RZ, RZ, UR5 ;  /* 0x00000005ff057e24 */ /* 0x000fe2000f8e00ff */
[----:B------:R-:W-:Y:S01]  /*1370*/  ULDC.64 UR4, c[0x4][0x70] ;  /* 0x01001c0000047ab9 */ /* 0x000fe20000000a00 */
[----:B------:R-:W-:Y:S01]  /*1380*/  IMAD.U32 R10, RZ, RZ, UR6 ;  /* 0x00000006ff0a7e24 */ /* 0x000fe2000f8e00ff */
[----:B------:R-:W-:Y:S01]  /*1390*/  MOV R11, UR7 ;  /* 0x00000007000b7c02 */ /* 0x000fe20008000f00 */
[----:B------:R-:W-:Y:S02]  /*13a0*/  IMAD.U32 R6, RZ, RZ, UR4 ;  /* 0x00000004ff067e24 */ /* 0x000fe4000f8e00ff */
[----:B------:R-:W-:-:S02]  /*13b0*/  IMAD.U32 R7, RZ, RZ, UR5 ;  /* 0x00000005ff077e24 */ /* 0x000fc4000f8e00ff */
[----:B------:R-:W-:Y:S02]  /*13c0*/  IMAD.MOV.U32 R8, RZ, RZ, 0x1e1 ;  /* 0x000001e1ff087424 */ /* 0x000fe400078e00ff */
[----:B------:R-:W-:Y:S02]  /*13d0*/  IMAD.MOV.U32 R12, RZ, RZ, 0x1 ;  /* 0x00000001ff0c7424 */ /* 0x000fe400078e00ff */
[----:B0-----:R-:W-:-:S07]  /*13e0*/  IMAD.MOV.U32 R13, RZ, RZ, RZ ;  /* 0x000000ffff0d7224 */ /* 0x001fce00078e00ff */
[----:B------:R-:W-:-:S07]  /*13f0*/  LEPC R20, `(.L_x_17) ;  /* 0x000000001014794e */ /* 0x000fce0000000000 */
[----:B-12--5:R-:W-:Y:S05]  /*1400*/  CALL.ABS.NOINC R14 ;  /* 0x000000000e007343 */ /* 0x026fea0003c00000 */
.L_x_17:
[----:B------:R-:W-:-:S13]  /*1410*/  ISETP.NE.AND P0, PT, R166, 0x3, PT ;  /* 0x00000003a600780c */ /* 0x000fda0003f05270 */
[----:B------:R-:W-:Y:S05]  /*1420*/  @!P0 BRA `(.L_x_18) ;  /* 0x0000000000048947 */ /* 0x000fea0003800000 */
[----:B------:R-:W-:Y:S01]  /*1430*/  BPT.TRAP 0x1 ;  /* 0x000000040000795c */ /* 0x000fe20000300000 */
.L_x_18:
[----:B------:R-:W3:Y:S01]  /*1440*/  S2UR UR5, SR_CgaCtaId ;  /* 0x00000000000579c3 */ /* 0x000ee20000008800 */
[----:B------:R-:W-:Y:S01]  /*1450*/  UMOV UR4, 0x400 ;  /* 0x0000040000047882 */ /* 0x000fe20000000000 */
[----:B------:R-:W-:Y:S02]  /*1460*/  IMAD.U32 R0, RZ, RZ, UR38 ;  /* 0x00000026ff007e24 */ /* 0x000fe4000f8e00ff */
[----:B------:R-:W-:-:S03]  /*1470*/  IMAD.U32 R3, RZ, RZ, UR39 ;  /* 0x00000027ff037e24 */ /* 0x000fc6000f8e00ff */
[----:B------:R-:W-:Y:S01]  /*1480*/  SHF.L.U32 R0, R0, 0x1f, RZ ;  /* 0x0000001f00007819 */ /* 0x000fe200000006ff */
[----:B---3--:R-:W-:-:S06]  /*1490*/  ULEA UR4, UR5, UR4, 0x18 ;  /* 0x0000000405047291 */ /* 0x008fcc000f8ec03f */
[----:B------:R-:W-:-:S04]  /*14a0*/  IMAD.U32 R6, RZ, RZ, UR4 ;  /* 0x00000004ff067e24 */ /* 0x000fc8000f8e00ff */
[----:B------:R-:W-:-:S04]  /*14b0*/  IMAD R3, R3, 0x8, R6 ;  /* 0x0000000803037824 */ /* 0x000fc800078e0206 */
[----:B------:R3:W4:Y:S01]  /*14c0*/  SYNCS.PHASECHK.TRANS64.TRYWAIT P1, [R3+URZ], R0 ;  /* 0x00000000030075a7 */ /* 0x000722000802017f */
[----:B------:R-:W-:Y:S05]  /*14d0*/  @!P0 BRA `(.L_x_19) ;  /* 0x0000000000048947 */ /* 0x000fea0003800000 */
[----:B------:R-:W-:Y:S01]  /*14e0*/  BPT.TRAP 0x1 ;  /* 0x000000040000795c */ /* 0x000fe20000300000 */
.L_x_19:
[----:B----4-:R-:W-:Y:S05]  /*14f0*/  @P1 BRA `(.L_x_20) ;  /* 0x0000000000081947 */ /* 0x010fea0003800000 */
[----:B------:R-:W4:Y:S02]  /*1500*/  SYNCS.PHASECHK.TRANS64.TRYWAIT P1, [R3+URZ], R0 ;  /* 0x00000000030075a7 */ /* 0x000f24000802017f */
[----:B----4-:R-:W-:Y:S05]  /*1510*/  @!P1 BRA `(.L_x_21) ;  /* 0x000000ac00f09947 */ /* 0x010fea0003800000 */
.L_x_20:
[----:B------:R-:W-:-:S04]  /*1520*/  UISETP.LT.AND UP0, UPT, UR40, 0x1, UPT ;  /* 0x000000012800788c */ /* 0x000fc8000bf01270 */
[----:B------:R-:W-:-:S06]  /*1530*/  USEL UR4, UR40, 0x1, UP0 ;  /* 0x0000000128047887 */ /* 0x000fcc0008000000 */
[----:B---34-:R-:W-:Y:S01]  /*1540*/  IMAD.U32 R0, RZ, RZ, UR4 ;  /* 0x00000004ff007e24 */ /* 0x018fe2000f8e00ff */
[----:B------:R-:W-:Y:S05]  /*1550*/  WARPSYNC.ALL ;  /* 0x0000000000007948 */ /* 0x000fea0003800000 */
[----:B------:R-:W-:-:S04]  /*1560*/  IADD3 R0, -R0, UR40, RZ ;  /* 0x0000002800007c10 */ /* 0x000fc8000fffe1ff */
[----:B------:R-:W-:Y:S02]  /*1570*/  ISETP.GE.AND P1, PT, R0, 0x1, PT ;  /* 0x000000010000780c */ /* 0x000fe40003f26270 */
[----:B------:R-:W-:Y:S01]  /*1580*/  R2UR UR4, R6 ;  /* 0x00000000060472ca */ /* 0x000fe200000e0000 */
[----:B------:R-:W-:Y:S01]  /*1590*/  WARPGROUP.ARRIVE ;  /* 0x00000000000079c5 */ /* 0x000fe20000000000 */
[----:B------:R-:W-:Y:S01]  /*15a0*/  UMOV UR9, 0x40000040 ;  /* 0x4000004000097882 */ /* 0x000fe20000000000 */
[----:B------:R-:W-:-:S10]  /*15b0*/  UMOV UR11, 0x40000040 ;  /* 0x40000040000b7882 */ /* 0x000fd40000000000 */
[----:B------:R-:W-:-:S04]  /*15c0*/  UIADD3 UR4, UR4, 0x20100, URZ ;  /* 0x0002010004047890 */ /* 0x000fc8000fffe03f */
[----:B------:R-:W-:-:S04]  /*15d0*/  USHF.R.U32.HI UR4, URZ, 0x4, UR4 ;  /* 0x000000043f047899 */ /* 0x000fc80008011604 */
[----:B------:R-:W-:Y:S02]  /*15e0*/  ULOP3.LUT UR5, UR4, 0x3fff, URZ, 0xc0, !UPT ;  /* 0x00003fff04057892 */ /* 0x000fe4000f8ec03f */
[----:B------:R-:W-:Y:S02]  /*15f0*/  ULOP3.LUT UR4, UR41, 0x10000, URZ, 0xfc, !UPT ;  /* 0x0001000029047892 */ /* 0x000fe4000f8efc3f */
[----:B------:R-:W-:Y:S02]  /*1600*/  ULOP3.LUT UR5, UR5, 0x10000, URZ, 0xfc, !UPT ;  /* 0x0001000005057892 */ /* 0x000fe4000f8efc3f */
[----:B------:R-:W-:Y:S02]  /*1610*/  ULEA UR6, UR39, UR4, 0xb ;  /* 0x0000000427067291 */ /* 0x000fe4000f8e583f */
[----:B------:R-:W-:-:S05]  /*1620*/  ULEA UR7, UR39, UR5, 0xa ;  /* 0x0000000527077291 */ /* 0x000fca000f8e503f */
[----:B------:R-:W-:Y:S02]  /*1630*/  UMOV UR8, UR6 ;  /* 0x0000000600087c82 */ /* 0x000fe40008000000 */
[----:B------:R-:W-:Y:S02]  /*1640*/  UMOV UR10, UR7 ;  /* 0x00000007000a7c82 */ /* 0x000fe40008000000 */
[----:B------:R-:W-:Y:S01]  /*1650*/  HGMMA.64x128x16.F32 R88, gdesc[UR8], RZ, !UPT, gsb0 ;  /* 0x01e00000085879f0 */ /* 0x000fe2000c0008ff */
[----:B------:R-:W-:Y:S01]  /*1660*/  UIADD3 UR8, UR6, 0x400, URZ ;  /* 0x0000040006087890 */ /* 0x000fe2000fffe03f */
[----:B------:R-:W-:Y:S01]  /*1670*/  UMOV UR9, 0x40000040 ;  /* 0x4000004000097882 */ /* 0x000fe20000000000 */
[----:B------:R-:W-:Y:S02]  /*1680*/  WARPGROUP.DEPBAR.LE gsb0, 0x0 ;  /* 0x00008000000079c5 */ /* 0x000fe40000010000 */
[----:B------:R-:W-:-:S07]  /*1690*/  WARPGROUP.ARRIVE ;  /* 0x00000000000079c5 */ /* 0x000fce0000000000 */
[----:B------:R-:W-:Y:S01]  /*16a0*/  HGMMA.64x128x16.F32 R24, gdesc[UR8], RZ, !UPT, gsb0 ;  /* 0x01e00000081879f0 */ /* 0x000fe2000c0008ff */
[----:B------:R-:W-:Y:S02]  /*16b0*/  UIADD3 UR8, UR6, 0x2, URZ ;  /* 0x0000000206087890 */ /* 0x000fe4000fffe03f */
[----:B------:R-:W-:Y:S01]  /*16c0*/  UIADD3 UR10, UR7, 0x2, URZ ;  /* 0x00000002070a7890 */ /* 0x000fe2000fffe03f */
[----:B------:R-:W-:Y:S01]  /*16d0*/  UMOV UR9, 0x40000040 ;  /* 0x4000004000097882 */ /* 0x000fe20000000000 */
[----:B------:R-:W-:Y:S01]  /*16e0*/  UMOV UR11, 0x40000040 ;  /* 0x40000040000b7882 */ /* 0x000fe20000000000 */
[----:B------:R-:W-:Y:S02]  /*16f0*/  WARPGROUP.DEPBAR.LE gsb0, 0x0 ;  /* 0x00008000000079c5 */ /* 0x000fe40000010000 */
[----:B------:R-:W-:-:S06]  /*1700*/  WARPGROUP.ARRIVE ;  /* 0x00000000000079c5 */ /* 0x000fcc0000000000 */
[----:B------:R-:W-:Y:S01]  /*1710*/  HGMMA.64x128x16.F32 R88, gdesc[UR8], R88, gsb0 ;  /* 0x01e00000085879f0 */ /* 0x000fe20008000858 */
[----:B------:R-:W-:Y:S01]  /*1720*/  UIADD3 UR8, UR6, 0x402, URZ ;  /* 0x0000040206087890 */ /* 0x000fe2000fffe03f */
[----:B------:R-:W-:Y:S01]  /*1730*/  UMOV UR9, 0x40000040 ;  /* 0x4000004000097882 */ /* 0x000fe20000000000 */
[----:B------:R-:W-:Y:S02]  /*1740*/  WARPGROUP.DEPBAR.LE gsb0, 0x0 ;  /* 0x00008000000079c5 */ /* 0x000fe40000010000 */
[----:B------:R-:W-:-:S07]  /*1750*/  WARPGROUP.ARRIVE ;  /* 0x00000000000079c5 */ /* 0x000fce0000000000 */
[----:B------:R-:W-:Y:S01]  /*1760*/  HGMMA.64x128x16.F32 R24, gdesc[UR8], R24, gsb0 ;  /* 0x01e00000081879f0 */ /* 0x000fe20008000818 */
        /* <DEDUP_REMOVED lines=23> */
[----:B------:R-:W-:Y:S03]  /*18e0*/  HGMMA.64x128x16.F32 R24, gdesc[UR8], R24, gsb0 ;  /* 0x01e00000081879f0 */ /* 0x000fe60008000818 */
[----:B------:R-:W-:Y:S02]  /*18f0*/  WARPGROUP.DEPBAR.LE gsb0, 0x0 ;  /* 0x00008000000079c5 */ /* 0x000fe40000010000 */
[----:B------:R-:W-:Y:S05]  /*1900*/  @!P1 BRA `(.L_x_22) ;  /* 0x0000000400749947 */ /* 0x000fea0003800000 */
[----:B------:R-:W-:Y:S02]  /*1910*/  UIADD3 UR6, UR39, 0x1, URZ ;  /* 0x0000000127067890 */ /* 0x000fe4000fffe03f */
[----:B------:R-:W-:Y:S02]  /*1920*/  MOV R3, UR39 ;  /* 0x0000002700037c02 */ /* 0x000fe40008000f00 */
[----:B------:R-:W-:-:S04]  /*1930*/  UISETP.NE.AND UP0, UPT, UR6, 0x4, UPT ;  /* 0x000000040600788c */ /* 0x000fc8000bf05270 */
[----:B------:R-:W-:Y:S02]  /*1940*/  USEL UR7, URZ, 0x1, UP0 ;  /* 0x000000013f077887 */ /* 0x000fe40008000000 */
[----:B------:R-:W-:Y:S02]  /*1950*/  USEL UR6, UR6, URZ, UP0 ;  /* 0x0000003f06067287 */ /* 0x000fe40008000000 */
[----:B------:R-:W-:-:S06]  /*1960*/  ULOP3.LUT UR7, UR38, UR7, URZ, 0x3c, !UPT ;  /* 0x0000000726077292 */ /* 0x000fcc000f8e3c3f */
[----:B------:R-:W-:-:S07]  /*1970*/  IMAD.U32 R7, RZ, RZ, UR7 ;  /* 0x00000007ff077e24 */ /* 0x000fce000f8e00ff */
.L_x_29:
[----:B------:R-:W-:Y:S05]  /*1980*/  @!P0 BRA `(.L_x_23) ;  /* 0x0000000000048947 */ /* 0x000fea0003800000 */
[----:B------:R-:W-:Y:S01]  /*1990*/  BPT.TRAP 0x1 ;  /* 0x000000040000795c */ /* 0x000fe20000300000 */
.L_x_23:
[----:B------:R-:W3:Y:S01]  /*19a0*/  S2UR UR8, SR_CgaCtaId ;  /* 0x00000000000879c3 */ /* 0x000ee20000008800 */
[----:B------:R-:W-:Y:S01]  /*19b0*/  UMOV UR7, 0x400 ;  /* 0x0000040000077882 */ /* 0x000fe20000000000 */
[----:B01----:R-:W-:Y:S01]  /*19c0*/  IMAD.U32 R5, RZ, RZ, UR6 ;  /* 0x00000006ff057e24 */ /* 0x003fe2000f8e00ff */
[----:B------:R-:W-:Y:S01]  /*19d0*/  SHF.L.U32 R4, R7, 0x1f, RZ ;  /* 0x0000001f07047819 */ /* 0x000fe200000006ff */
[----:B---3--:R-:W-:-:S06]  /*19e0*/  ULEA UR7, UR8, UR7, 0x18 ;  /* 0x0000000708077291 */ /* 0x008fcc000f8ec03f */
[----:B------:R-:W-:-:S04]  /*19f0*/  IMAD.U32 R6, RZ, RZ, UR7 ;  /* 0x00000007ff067e24 */ /* 0x000fc8000f8e00ff */
[----:B------:R-:W-:-:S04]  /*1a00*/  IMAD R5, R5, 0x8, R6 ;  /* 0x0000000805057824 */ /* 0x000fc800078e0206 */
[----:B------:R0:W1:Y:S01]  /*1a10*/  SYNCS.PHASECHK.TRANS64.TRYWAIT P1, [R5+URZ], R4 ;  /* 0x00000004050075a7 */ /* 0x000062000802017f */
[----:B------:R-:W-:Y:S05]  /*1a20*/  @!P0 BRA `(.L_x_24) ;  /* 0x0000000000048947 */ /* 0x000fea0003800000 */
[----:B------:R-:W-:Y:S01]  /*1a30*/  BPT.TRAP 0x1 ;  /* 0x000000040000795c */ /* 0x000fe20000300000 */
.L_x_24:
[----:B-1----:R-:W-:Y:S05]  /*1a40*/  @P1 BRA `(.L_x_25) ;  /* 0x0000000000081947 */ /* 0x002fea0003800000 */
[----:B------:R-:W1:Y:S02]  /*1a50*/  SYNCS.PHASECHK.TRANS64.TRYWAIT P1, [R5+URZ], R4 ;  /* 0x00000004050075a7 */ /* 0x000e64000802017f */
[----:B-1----:R-:W-:Y:S05]  /*1a60*/  @!P1 BRA `(.L_x_26) ;  /* 0x000000a800b09947 */ /* 0x002fea0003800000 */
.L_x_25:
[----:B------:R-:W-:Y:S01]  /*1a70*/  ULEA UR7, UR6, UR4, 0xb ;  /* 0x0000000406077291 */ /* 0x000fe2000f8e583f */
[----:B------:R-:W-:Y:S01]  /*1a80*/  WARPGROUP.ARRIVE ;  /* 0x00000000000079c5 */ /* 0x000fe20000000000 */
[----:B------:R-:W-:Y:S01]  /*1a90*/  ULEA UR12, UR6, UR5, 0xa ;  /* 0x00000005060c7291 */ /* 0x000fe2000f8e503f */
[----:B------:R-:W-:Y:S01]  /*1aa0*/  UMOV UR9, 0x40000040 ;  /* 0x4000004000097882 */ /* 0x000fe20000000000 */
[----:B------:R-:W-:-:S03]  /*1ab0*/  UMOV UR11, 0x40000040 ;  /* 0x40000040000b7882 */ /* 0x000fc60000000000 */
[----:B------:R-:W-:Y:S02]  /*1ac0*/  UMOV UR8, UR7 ;  /* 0x0000000700087c82 */ /* 0x000fe40008000000 */
[----:B------:R-:W-:Y:S02]  /*1ad0*/  UMOV UR10, UR12 ;  /* 0x0000000c000a7c82 */ /* 0x000fe40008000000 */
        /* <DEDUP_REMOVED lines=44> */
[----:B------:R-:W-:Y:S01]  /*1da0*/  BPT.TRAP 0x1 ;  /* 0x000000040000795c */ /* 0x000fe20000300000 */
.L_x_27:
[----:B------:R-:W-:-:S13]  /*1db0*/  ISETP.NE.AND P1, PT, R22, RZ, PT ;  /* 0x000000ff1600720c */ /* 0x000fda0003f25270 */
[----:B01----:R-:W-:-:S04]  /*1dc0*/  @P1 IMAD R4, R3, 0x8, R6 ;  /* 0x0000000803041824 */ /* 0x003fc800078e0206 */
[----:B------:R-:W-:-:S05]  /*1dd0*/  @P1 VIADD R5, R4, 0x20 ;  /* 0x0000002004051836 */ /* 0x000fca0000000000 */
[----:B------:R-:W-:-:S04]  /*1de0*/  @P1 PRMT R5, R152, 0x654, R5 ;  /* 0x0000065498051816 */ /* 0x000fc80000000005 */
[----:B------:R0:W-:Y:S01]  /*1df0*/  @P1 SYNCS.ARRIVE.TRANS64.RED.A1T0 RZ, [R5+URZ], RZ ;  /* 0x000000ff05ff19a7 */ /* 0x0001e2000810043f */
[----:B------:R-:W-:-:S13]  /*1e00*/  ISETP.GT.U32.AND P1, PT, R19, 0x1, PT ;  /* 0x000000011300780c */ /* 0x000fda0003f24070 */
[----:B0-----:R-:W-:Y:S05]  /*1e10*/  @P1 BRA `(.L_x_28) ;  /* 0x0000000000041947 */ /* 0x001fea0003800000 */
[----:B------:R-:W-:Y:S01]  /*1e20*/  BPT.TRAP 0x1 ;  /* 0x000000040000795c */ /* 0x000fe20000300000 */
.L_x_28:
[----:B------:R-:W-:Y:S01]  /*1e30*/  UIADD3 UR6, UR6, 0x1, URZ ;  /* 0x0000000106067890 */ /* 0x000fe2000fffe03f */
[C---:B------:R-:W-:Y:S01]  /*1e40*/  ISETP.GT.AND P2, PT, R0.reuse, 0x1, PT ;  /* 0x000000010000780c */ /* 0x040fe20003f44270 */
[----:B------:R-:W-:Y:S02]  /*1e50*/  VIADD R3, R3, 0x1 ;  /* 0x0000000103037836 */ /* 0x000fe40000000000 */
[----:B------:R-:W-:Y:S01]  /*1e60*/  UISETP.NE.AND UP0, UPT, UR6, 0x4, UPT ;  /* 0x000000040600788c */ /* 0x000fe2000bf05270 */
[----:B------:R-:W-:Y:S02]  /*1e70*/  VIADD R0, R0, 0xffffffff ;  /* 0xffffffff00007836 */ /* 0x000fe40000000000 */
[C---:B------:R-:W-:Y:S01]  /*1e80*/  ISETP.NE.AND P1, PT, R3.reuse, 0x4, PT ;  /* 0x000000040300780c */ /* 0x040fe20003f25270 */
[----:B------:R-:W-:Y:S02]  /*1e90*/  USEL UR7, URZ, 0x1, UP0 ;  /* 0x000000013f077887 */ /* 0x000fe40008000000 */
[----:B------:R-:W-:Y:S01]  /*1ea0*/  USEL UR6, UR6, URZ, UP0 ;  /* 0x0000003f06067287 */ /* 0x000fe20008000000 */
[----:B------:R-:W-:-:S03]  /*1eb0*/  SEL R3, R3, RZ, P1 ;  /* 0x000000ff03037207 */ /* 0x000fc60000800000 */
[----:B------:R-:W-:Y:S01]  /*1ec0*/  LOP3.LUT R7, R7, UR7, RZ, 0x3c, !PT ;  /* 0x0000000707077c12 */ /* 0x000fe2000f8e3cff */
[----:B------:R-:W-:Y:S07]  /*1ed0*/  @P2 BRA `(.L_x_29) ;  /* 0xfffffff800a82947 */ /* 0x000fee000383ffff */
.L_x_22:
[----:B------:R-:W3:Y:S02]  /*1ee0*/  LDC R0, c[0x0][0x28c] ;  /* 0x0000a300ff007b82 */ /* 0x000ee40000000800 */
[----:B---3--:R-:W-:-:S13]  /*1ef0*/  ISETP.GE.AND P1, PT, R0, 0x1, PT ;  /* 0x000000010000780c */ /* 0x008fda0003f26270 */
[----:B------:R-:W-:Y:S05]  /*1f00*/  @!P1 BRA `(.L_x_30) ;  /* 0x0000000000409947 */ /* 0x000fea0003800000 */
[----:B------:R-:W-:Y:S05]  /*1f10*/  @!P0 BRA `(.L_x_31) ;  /* 0x0000000000048947 */ /* 0x000fea0003800000 */
[----:B------:R-:W-:Y:S01]  /*1f20*/  BPT.TRAP 0x1 ;  /* 0x000000040000795c */ /* 0x000fe20000300000 */
.L_x_31:
[----:B------:R-:W-:Y:S01]  /*1f30*/  ISETP.NE.AND P0, PT, R22, RZ, PT ;  /* 0x000000ff1600720c */ /* 0x000fe20003f05270 */
[----:B------:R-:W-:-:S12]  /*1f40*/  UISETP.LT.AND UP1, UPT, UR40, 0x1, UPT ;  /* 0x000000012800788c */ /* 0x000fd8000bf21270 */
[----:B------:R-:W-:-:S05]  /*1f50*/  VOTEU.ANY UP0, P0 ;  /* 0x00000000003f7886 */ /* 0x000fca0000000100 */
[----:B------:R-:W-:-:S04]  /*1f60*/  @UP0 USEL UR4, UR40, 0x1, UP1 ;  /* 0x0000000128040887 */ /* 0x000fc80008800000 */
[----:B------:R-:W-:-:S06]  /*1f70*/  @UP0 UIADD3 UR4, UR39, UR40, -UR4 ;  /* 0x0000002827040290 */ /* 0x000fcc000fffe804 */
[----:B------:R-:W-:-:S05]  /*1f80*/  MOV R0, UR4 ;  /* 0x0000000400007c02 */ /* 0x000fca0008000f00 */
[----:B------:R-:W-:-:S05]  /*1f90*/  @P0 IMAD.SHL.U32 R0, R0, 0x8, RZ ;  /* 0x0000000800000824 */ /* 0x000fca00078e00ff */
[----:B------:R-:W-:-:S04]  /*1fa0*/  @P0 LOP3.LUT R0, R0, 0x18, RZ, 0xc0, !PT ;  /* 0x0000001800000812 */ /* 0x000fc800078ec0ff */
[----:B------:R-:W-:-:S04]  /*1fb0*/  @P0 IADD3 R3, R6, 0x20, R0 ;  /* 0x0000002006030810 */ /* 0x000fc80007ffe000 */
[----:B------:R-:W-:-:S04]  /*1fc0*/  @P0 PRMT R3, R152, 0x654, R3 ;  /* 0x0000065498030816 */ /* 0x000fc80000000003 */
[----:B------:R3:W-:Y:S01]  /*1fd0*/  @P0 SYNCS.ARRIVE.TRANS64.RED.A1T0 RZ, [R3+URZ], RZ ;  /* 0x000000ff03ff09a7 */ /* 0x0007e2000810043f */
[----:B------:R-:W-:-:S13]  /*1fe0*/  ISETP.GT.U32.AND P0, PT, R19, 0x1, PT ;  /* 0x000000011300780c */ /* 0x000fda0003f04070 */
[----:B---3--:R-:W-:Y:S05]  /*1ff0*/  @P0 BRA `(.L_x_30) ;  /* 0x0000000000040947 */ /* 0x008fea0003800000 */
[----:B------:R-:W-:Y:S01]  /*2000*/  BPT.TRAP 0x1 ;  /* 0x000000040000795c */ /* 0x000fe20000300000 */
.L_x_30:
[----:B------:R-:W3:Y:S01]  /*2010*/  LDC R6, c[0x0][0x288] ;  /* 0x0000a200ff067b82 */ /* 0x000ee20000000800 */
[--C-:B------:R-:W-:Y:S01]  /*2020*/  SHF.R.U32.HI R0, RZ, 0x2, R18.reuse ;  /* 0x00000002ff007819 */ /* 0x100fe20000011612 */
[----:B------:R-:W-:Y:S01]  /*2030*/  UIADD3 UR39, UR40, UR39, URZ ;  /* 0x0000002728277290 */ /* 0x000fe2000fffe03f */
[----:B01----:R-:W-:Y:S01]  /*2040*/  SHF.R.U32.HI R5, RZ, 0x7, R18 ;  /* 0x00000007ff057819 */ /* 0x003fe20000011612 */
[----:B------:R-:W-:Y:S01]  /*2050*/  IMAD.SHL.U32 R13, R154, 0x80, RZ ;  /* 0x000000809a0d7824 */ /* 0x000fe200078e00ff */
[----:B------:R-:W-:Y:S01]  /*2060*/  LOP3.LUT R3, R0, 0x7, RZ, 0xc0, !PT ;  /* 0x0000000700037812 */ /* 0x000fe200078ec0ff */
[----:B------:R-:W-:Y:S01]  /*2070*/  USHF.R.U32.HI UR4, URZ, 0x2, UR39 ;  /* 0x000000023f047899 */ /* 0x000fe20008011627 */
[----:B------:R-:W-:Y:S01]  /*2080*/  LOP3.LUT R4, R18, 0x60, RZ, 0xc0, !PT ;  /* 0x0000006012047812 */ /* 0x000fe200078ec0ff */
[----:B------:R-:W-:Y:S01]  /*2090*/  ULDC UR8, c[0x0][0x284] ;  /* 0x0000a10000087ab9 */ /* 0x000fe20000000800 */
[----:B------:R-:W-:Y:S01]  /*20a0*/  LOP3.LUT R0, R5, 0x1, RZ, 0xc0, !PT ;  /* 0x0000000105007812 */ /* 0x000fe200078ec0ff */
[----:B------:R-:W-:Y:S01]  /*20b0*/  ULOP3.LUT UR4, UR4, 0x1, URZ, 0xc0, !UPT ;  /* 0x0000000104047892 */ /* 0x000fe2000f8ec03f */
[----:B------:R-:W-:Y:S01]  /*20c0*/  SHF.R.U32.HI R10, RZ, 0x1, R4 ;  /* 0x00000001ff0a7819 */ /* 0x000fe20000011604 */
[----:B------:R-:W-:Y:S01]  /*20d0*/  UISETP.GT.U32.AND UP1, UPT, UR39, 0x3, UPT ;  /* 0x000000032700788c */ /* 0x000fe2000bf24070 */
[----:B------:R-:W-:Y:S01]  /*20e0*/  SHF.R.S32.HI R21, RZ, 0x1f, R23 ;  /* 0x0000001fff157819 */ /* 0x000fe20000011417 */
[----:B------:R-:W-:Y:S01]  /*20f0*/  IMAD.SHL.U32 R4, R0, 0x40, RZ ;  /* 0x0000004000047824 */ /* 0x000fe200078e00ff */
[--C-:B------:R-:W-:Y:S01]  /*2100*/  IADD3 R5, RZ, -R10, -R3.reuse ;  /* 0x8000000aff057210 */ /* 0x100fe20007ffe803 */
[----:B------:R-:W-:Y:S01]  /*2110*/  UISETP.NE.U32.AND UP0, UPT, UR4, 0x1, UPT ;  /* 0x000000010400788c */ /* 0x000fe2000bf05070 */
[----:B------:R-:W-:Y:S01]  /*2120*/  IMAD.WIDE R8, R153, 0x100, RZ ;  /* 0x0000010099087825 */ /* 0x000fe200078e02ff */
[----:B------:R-:W-:Y:S01]  /*2130*/  ULDC.64 UR6, c[0x0][0x5d0] ;  /* 0x0001740000067ab9 */ /* 0x000fe20000000a00 */
[----:B--2---:R-:W-:Y:S01]  /*2140*/  LOP3.LUT R157, R4, 0x40, R3, 0xe2, !PT ;  /* 0x00000040049d7812 */ /* 0x004fe200078ee203 */
[----:B------:R-:W-:Y:S01]  /*2150*/  UISETP.LT.U32.AND UP1, UPT, UR40, 0x4, UP1 ;  /* 0x000000042800788c */ /* 0x000fe20008f21070 */
[----:B------:R-:W-:Y:S01]  /*2160*/  LOP3.LUT R3, R18, 0x3, RZ, 0xc0, !PT ;  /* 0x0000000312037812 */ /* 0x000fe200078ec0ff */
[----:B------:R-:W-:Y:S01]  /*2170*/  UISETP.GT.U32.AND UP0, UPT, UR40, 0x3, !UP0 ;  /* 0x000000032800788c */ /* 0x000fe2000c704070 */
[----:B------:R-:W-:Y:S01]  /*2180*/  IMAD R4, R21, UR6, RZ ;  /* 0x0000000615047c24 */ /* 0x000fe2000f8e02ff */
[----:B---3--:R-:W-:Y:S01]  /*2190*/  ISETP.GE.AND P0, PT, R13, R6, PT ;  /* 0x000000060d00720c */ /* 0x008fe20003f06270 */
[----:B------:R-:W-:Y:S01]  /*21a0*/  IMAD R0, R0, -0x40, R5 ;  /* 0xffffffc000007824 */ /* 0x000fe200078e0205 */
[----:B------:R-:W-:Y:S01]  /*21b0*/  USEL UR5, URZ, 0x1, !UP1 ;  /* 0x000000013f057887 */ /* 0x000fe2000c800000 */
[----:B------:R-:W-:Y:S01]  /*21c0*/  IMAD R12, R3, -0x2, R6 ;  /* 0xfffffffe030c7824 */ /* 0x000fe200078e0206 */
[----:B------:R-:W-:Y:S01]  /*21d0*/  USEL UR4, URZ, 0x1, !UP0 ;  /* 0x000000013f047887 */ /* 0x000fe2000c000000 */
[----:B------:R-:W-:Y:S01]  /*21e0*/  IMAD.SHL.U32 R3, R153, 0x100, RZ ;  /* 0x0000010099037824 */ /* 0x000fe200078e00ff */
[----:B------:R-:W-:Y:S01]  /*21f0*/  ULOP3.LUT UR39, UR39, 0x3, URZ, 0xc0, !UPT ;  /* 0x0000000327277892 */ /* 0x000fe2000f8ec03f */
[----:B------:R-:W-:Y:S01]  /*2200*/  IMAD.SHL.U32 R6, R18, 0x2, RZ ;  /* 0x0000000212067824 */ /* 0x000fe200078e00ff */
[----:B------:R-:W-:Y:S01]  /*2210*/  ULOP3.LUT UR38, UR4, UR38, UR5, 0x96, !UPT ;  /* 0x0000002604267292 */ /* 0x000fe2000f8e9605 */
[----:B------:R-:W-:Y:S01]  /*2220*/  IMAD R11, R23, UR7, R4 ;  /* 0x00000007170b7c24 */ /* 0x000fe2000f8e0204 */
[----:B------:R-:W-:Y:S01]  /*2230*/  ISETP.GE.OR P0, PT, R3, UR8, P0 ;  /* 0x0000000803007c0c */ /* 0x000fe20008706670 */
[----:B------:R-:W-:Y:S01]  /*2240*/  IMAD.MOV.U32 R153, RZ, RZ, -0x1 ;  /* 0xffffffffff997424 */ /* 0x000fe200078e00ff */
[----:B------:R-:W-:-:S02]  /*2250*/  LOP3.LUT R6, R13, 0x6, R6, 0xf8, !PT ;  /* 0x000000060d067812 */ /* 0x000fc400078ef806 */
[----:B------:R-:W-:Y:S01]  /*2260*/  IADD3 R3, -R3, UR8, R0 ;  /* 0x0000000803037c10 */ /* 0x000fe2000fffe100 */
[----:B------:R-:W-:Y:S01]  /*2270*/  IMAD.IADD R0, R12, 0x1, -R13 ;  /* 0x000000010c007824 */ /* 0x000fe200078e0a0d */
[----:B------:R-:W-:Y:S02]  /*2280*/  SHF.R.S32.HI R7, RZ, 0x1f, R6 ;  /* 0x0000001fff077819 */ /* 0x000fe40000011406 */
[----:B------:R-:W-:Y:S01]  /*2290*/  LOP3.LUT R157, R8, R157, R10, 0xfe, !PT ;  /* 0x0000009d089d7212 */ /* 0x000fe200078efe0a */
[----:B------:R-:W-:-:S04]  /*22a0*/  IMAD.WIDE.U32 R4, R23, UR6, R6 ;  /* 0x0000000617047c25 */ /* 0x000fc8000f8e0006 */
[----:B------:R-:W-:Y:S01]  /*22b0*/  IMAD.IADD R11, R5, 0x1, R11 ;  /* 0x00000001050b7824 */ /* 0x000fe200078e020b */
[----:B------:R-:W-:Y:S01]  /*22c0*/  MOV R10, R4 ;  /* 0x00000004000a7202 */ /* 0x000fe20000000f00 */
[----:B------:R-:W-:Y:S06]  /*22d0*/  @P0 BRA `(.L_x_32) ;  /* 0x0000008400680947 */ /* 0x000fec0003800000 */
[----:B------:R-:W0:Y:S01]  /*22e0*/  LDC.64 R4, c[0x0][0x5c8] ;  /* 0x00017200ff047b82 */ /* 0x000e220000000a00 */
[----:B-----5:R-:W-:Y:S01]  /*22f0*/  FSETP.NEU.AND P0, PT, R156, RZ, PT ;  /* 0x000000ff9c00720b */ /* 0x020fe20003f0d000 */
[----:B------:R-:W-:Y:S01]  /*2300*/  BSSY B0, `(.L_x_32) ;  /* 0x0000857000007945 */ /* 0x000fe20003800000 */
[----:B------:R-:W-:-:S04]  /*2310*/  ISETP.GT.AND P3, PT, R3, RZ, PT ;  /* 0x000000ff0300720c */ /* 0x000fc80003f64270 */
[----:B------:R-:W-:Y:S01]  /*2320*/  ISETP.GT.AND P1, PT, R0, RZ, P3 ;  /* 0x000000ff0000720c */ /* 0x000fe20001f24270 */
[-C--:B0-----:R-:W-:Y:S02]  /*2330*/  IMAD R12, R9, R4.reuse, RZ ;  /* 0x00000004090c7224 */ /* 0x081fe400078e02ff */
[----:B------:R-:W-:-:S04]  /*2340*/  IMAD.WIDE.U32 R168, R157, R4, R10 ;  /* 0x000000049da87225 */ /* 0x000fc800078e000a */
[----:B------:R-:W-:-:S04]  /*2350*/  IMAD R11, R157, R5, R12 ;  /* 0x000000059d0b7224 */ /* 0x000fc800078e020c */
[----:B------:R-:W-:Y:S01]  /*2360*/  IMAD.IADD R167, R169, 0x1, R11 ;  /* 0x00000001a9a77824 */ /* 0x000fe200078e020b */
[----:B------:R-:W-:Y:S06]  /*2370*/  @!P0 BRA `(.L_x_33) ;  /* 0x0000006000088947 */ /* 0x000fec0003800000 */
[----:B------:R-:W0:Y:S01]  /*2380*/  LDC.64 R12, c[0x0][0x5b8] ;  /* 0x00016e00ff0c7b82 */ /* 0x000e220000000a00 */
[----:B------:R-:W-:-:S07]  /*2390*/  ULDC.64 UR4, c[0x0][0x5c0] ;  /* 0x0001700000047ab9 */ /* 0x000fce0000000a00 */
[----:B------:R-:W1:Y:S08]  /*23a0*/  LDC.64 R14, c[0x0][0x5b0] ;  /* 0x00016c00ff0e7b82 */ /* 0x000e700000000a00 */
[----:B------:R-:W2:Y:S01]  /*23b0*/  LDC.64 R10, c[0x0][0x5a8] ;  /* 0x00016a00ff0a7b82 */ /* 0x000ea20000000a00 */
[----:B0-----:R-:W-:-:S04]  /*23c0*/  IMAD R20, R21, R12, RZ ;  /* 0x0000000c15147224 */ /* 0x001fc800078e02ff */
[C---:B------:R-:W-:Y:S02]  /*23d0*/  IMAD R13, R23.reuse, R13, R20 ;  /* 0x0000000d170d7224 */ /* 0x040fe400078e0214 */
[----:B------:R-:W-:-:S04]  /*23e0*/  IMAD.WIDE.U32 R20, R23, R12, R6 ;  /* 0x0000000c17147225 */ /* 0x000fc800078e0006 */
[-C--:B-1----:R-:W-:Y:S02]  /*23f0*/  IMAD R154, R9, R14.reuse, RZ ;  /* 0x0000000e099a7224 */ /* 0x082fe400078e02ff */
[----:B------:R-:W-:Y:S02]  /*2400*/  IMAD.IADD R159, R21, 0x1, R13 ;  /* 0x00000001159f7824 */ /* 0x000fe400078e020d */
[----:B------:R-:W-:Y:S02]  /*2410*/  IMAD.MOV.U32 R158, RZ, RZ, R20 ;  /* 0x000000ffff9e7224 */ /* 0x000fe400078e0014 */
[C---:B------:R-:W-:Y:S02]  /*2420*/  IMAD R169, R157.reuse, R15, R154 ;  /* 0x0000000f9da97224 */ /* 0x040fe400078e029a */
[----:B------:R-:W-:-:S04]  /*2430*/  IMAD.WIDE.U32 R160, R157, R14, R158 ;  /* 0x0000000e9da07225 */ /* 0x000fc800078e009e */
[----:B------:R-:W-:Y:S01]  /*2440*/  IMAD.IADD R154, R161, 0x1, R169 ;  /* 0x00000001a19a7824 */ /* 0x000fe200078e02a9 */
[----:B--2---:R-:W-:-:S04]  /*2450*/  LEA R162, P0, R160, R10, 0x1 ;  /* 0x0000000aa0a27211 */ /* 0x004fc800078008ff */
[----:B------:R-:W-:-:S05]  /*2460*/  LEA.HI.X R163, R160, R11, R154, 0x1, P0 ;  /* 0x0000000ba0a37211 */ /* 0x000fca00000f0c9a */
[----:B------:R-:W2:Y:S01]  /*2470*/  @P1 LDG.E.LTC128B.U16 R154, desc[UR36][R162.64] ;  /* 0x00000024a29a1981 */ /* 0x000ea2000c1e1520 */
[----:B------:R-:W-:Y:S01]  /*2480*/  IMAD.WIDE.U32 R164, R157, R14, R6 ;  /* 0x0000000e9da47225 */ /* 0x000fe200078e0006 */
[----:B------:R-:W-:Y:S01]  /*2490*/  ISETP.GT.AND P2, PT, R0, 0x1, P3 ;  /* 0x000000010000780c */ /* 0x000fe20001f44270 */
[----:B------:R-:W-:Y:S01]  /*24a0*/  BSSY B1, `(.L_x_34) ;  /* 0x0000012000017945 */ /* 0x000fe20003800000 */
[----:B------:R-:W-:Y:S01]  /*24b0*/  LEA R160, P0, R168, UR4, 0x1 ;  /* 0x00000004a8a07c11 */ /* 0x000fe2000f8008ff */
[----:B------:R-:W-:Y:S02]  /*24c0*/  IMAD.IADD R165, R169, 0x1, R165 ;  /* 0x00000001a9a57824 */ /* 0x000fe400078e02a5 */
[----:B------:R-:W-:-:S04]  /*24d0*/  IMAD.WIDE.U32 R164, R23, R12, R164 ;  /* 0x0000000c17a47225 */ /* 0x000fc800078e00a4 */
[----:B--2---:R-:W-:-:S05]  /*24e0*/  HADD2.F32 R161, -RZ, R154.H0_H0 ;  /* 0x2000009affa17230 */ /* 0x004fca0000004100 */
[----:B------:R-:W-:-:S04]  /*24f0*/  FMUL R161, R161, R156 ;  /* 0x0000009ca1a17220 */ /* 0x000fc80000400000 */
[----:B------:R-:W-:Y:S01]  /*2500*/  FFMA R161, R88, R155, R161 ;  /* 0x0000009b58a17223 */ /* 0x000fe200000000a1 */
[----:B------:R-:W-:-:S04]  /*2510*/  IMAD.IADD R88, R13, 0x1, R165 ;  /* 0x000000010d587824 */ /* 0x000fc800078e02a5 */
[----:B------:R-:W-:Y:S02]  /*2520*/  F2FP.F16.F32.PACK_AB R163, RZ, R161 ;  /* 0x000000a1ffa3723e */ /* 0x000fe400000000ff */
[----:B------:R-:W-:Y:S02]  /*2530*/  LEA.HI.X R161, R168, UR5, R167, 0x1, P0 ;  /* 0x00000005a8a17c11 */ /* 0x000fe400080f0ca7 */
[----:B------:R-:W-:Y:S02]  /*2540*/  PRMT R165, R163, 0x7610, R165 ;  /* 0x00007610a3a57816 */ /* 0x000fe400000000a5 */
[----:B------:R-:W-:-:S03]  /*2550*/  LEA R162, P0, R164, R10, 0x1 ;  /* 0x0000000aa4a27211 */ /* 0x000fc600078008ff */
[----:B------:R0:W-:Y:S01]  /*2560*/  @P1 STG.E.U16 desc[UR36][R160.64], R165 ;  /* 0x000000a5a0001986 */ /* 0x0001e2000c101524 */
[----:B------:R-:W-:Y:S01]  /*2570*/  LEA.HI.X R163, R164, R11, R88, 0x1, P0 ;  /* 0x0000000ba4a37211 */ /* 0x000fe200000f0c58 */
[C---:B------:R-:W-:Y:S01]  /*2580*/  IMAD.SHL.U32 R164, R14.reuse, 0x8, RZ ;  /* 0x000000080ea47824 */ /* 0x040fe200078e00ff */
[----:B0-----:R-:W-:Y:S01]  /*2590*/  SHF.L.U64.HI R165, R14, 0x3, R15 ;  /* 0x000000030ea57819 */ /* 0x001fe2000001020f */
[----:B------:R-:W-:Y:S06]  /*25a0*/  @!P2 BRA `(.L_x_35) ;  /* 0x000000000004a947 */ /* 0x000fec0003800000 */
[----:B------:R0:W5:Y:S02]  /*25b0*/  LDG.E.LTC128B.U16 R154, desc[UR36][R162.64+0x2] ;  /* 0x00000224a29a7981 */ /* 0x000164000c1e1520 */
.L_x_35:
[----:B------:R-:W-:Y:S05]  /*25c0*/  BSYNC B1 ;  /* 0x0000000000017941 */ /* 0x000fea0003800000 */
.L_x_34:
[----:B-----5:R-:W-:Y:S01]  /*25d0*/  HADD2.F32 R167, -RZ, R154.H0_H0 ;  /* 0x2000009affa77230 */ /* 0x020fe20000004100 */
[----:B------:R-:W-:Y:S01]  /*25e0*/  ISETP.GT.AND P0, PT, R3, 0x8, PT ;  /* 0x000000080300780c */ /* 0x000fe20003f04270 */
[----:B------:R-:W-:-:S04]  /*25f0*/  IMAD.WIDE.U32 R172, R157, R14, R164 ;  /* 0x0000000e9dac7225 */ /* 0x000fc800078e00a4 */
[----:B------:R-:W-:Y:S01]  /*2600*/  FMUL R88, R167, R156 ;  /* 0x0000009ca7587220 */ /* 0x000fe20000400000 */
[----:B------:R-:W-:Y:S01]  /*2610*/  IMAD.IADD R171, R169, 0x1, R173 ;  /* 0x00000001a9ab7824 */ /* 0x000fe200078e02ad */
[----:B------:R-:W-:Y:S02]  /*2620*/  IADD3 R167, P4, R20, R172, RZ ;  /* 0x000000ac14a77210 */ /* 0x000fe40007f9e0ff */
[----:B------:R-:W-:Y:S01]  /*2630*/  FFMA R89, R89, R155, R88 ;  /* 0x0000009b59597223 */ /* 0x000fe20000000058 */
[----:B------:R-:W-:Y:S02]  /*2640*/  ISETP.GT.AND P1, PT, R0, RZ, P0 ;  /* 0x000000ff0000720c */ /* 0x000fe40000724270 */
[----:B------:R-:W-:Y:S02]  /*2650*/  IADD3.X R168, R171, R159, RZ, P4, !PT ;  /* 0x0000009faba87210 */ /* 0x000fe400027fe4ff */
[----:B------:R-:W-:Y:S02]  /*2660*/  LEA R88, P4, R167, R10, 0x1 ;  /* 0x0000000aa7587211 */ /* 0x000fe400078808ff */
[----:B------:R-:W-:-:S02]  /*2670*/  F2FP.F16.F32.PACK_AB R169, RZ, R89 ;  /* 0x00000059ffa9723e */ /* 0x000fc400000000ff */
[--C-:B------:R-:W-:Y:S02]  /*2680*/  LEA.HI.X R89, R167, R11, R168.reuse, 0x1, P4 ;  /* 0x0000000ba7597211 */ /* 0x100fe400020f0ca8 */
[----:B------:R-:W-:-:S05]  /*2690*/  PRMT R168, R169, 0x7610, R168 ;  /* 0x00007610a9a87816 */ /* 0x000fca00000000a8 */
[----:B------:R1:W-:Y:S04]  /*26a0*/  @P2 STG.E.U16 desc[UR36][R160.64+0x2], R168 ;  /* 0x000002a8a0002986 */ /* 0x0003e8000c101524 */
[----:B------:R2:W3:Y:S01]  /*26b0*/  @P1 LDG.E.LTC128B.U16 R154, desc[UR36][R88.64] ;  /* 0x00000024589a1981 */ /* 0x0004e2000c1e1520 */
[----:B------:R-:W-:Y:S01]  /*26c0*/  IMAD.SHL.U32 R167, R4, 0x10, RZ ;  /* 0x0000001004a77824 */ /* 0x000fe200078e00ff */
[----:B------:R-:W-:Y:S01]  /*26d0*/  IADD3 R172, P2, R6, R172, RZ ;  /* 0x000000ac06ac7210 */ /* 0x000fe20007f5e0ff */
[----:B------:R-:W-:Y:S03]  /*26e0*/  BSSY B1, `(.L_x_36) ;  /* 0x0000011000017945 */ /* 0x000fe60003800000 */
[----:B------:R-:W-:Y:S01]  /*26f0*/  IADD3 R170, P4, R167, R160, RZ ;  /* 0x000000a0a7aa7210 */ /* 0x000fe20007f9e0ff */
[----:B------:R-:W-:Y:S01]  /*2700*/  IMAD.X R173, R7, 0x1, R171, P2 ;  /* 0x0000000107ad7824 */ /* 0x000fe200010e06ab */
[----:B------:R-:W-:Y:S01]  /*2710*/  ISETP.GT.AND P2, PT, R0, 0x1, P0 ;  /* 0x000000010000780c */ /* 0x000fe20000744270 */
[----:B------:R-:W-:-:S04]  /*2720*/  IMAD.WIDE.U32 R172, R23, R12, R172 ;  /* 0x0000000c17ac7225 */ /* 0x000fc800078e00ac */
[----:B-1----:R-:W-:Y:S01]  /*2730*/  IMAD.IADD R168, R13, 0x1, R173 ;  /* 0x000000010da87824 */ /* 0x002fe200078e02ad */
[----:B--2---:R-:W-:-:S04]  /*2740*/  LEA R88, P5, R172, R10, 0x1 ;  /* 0x0000000aac587211 */ /* 0x004fc800078a08ff */
[----:B------:R-:W-:Y:S01]  /*2750*/  LEA.HI.X R89, R172, R11, R168, 0x1, P5 ;  /* 0x0000000bac597211 */ /* 0x000fe200028f0ca8 */
[----:B---3--:R-:W-:-:S05]  /*2760*/  HADD2.F32 R169, -RZ, R154.H0_H0 ;  /* 0x2000009affa97230 */ /* 0x008fca0000004100 */
[----:B------:R-:W-:-:S04]  /*2770*/  FMUL R169, R169, R156 ;  /* 0x0000009ca9a97220 */ /* 0x000fc80000400000 */
[----:B------:R-:W-:Y:S01]  /*2780*/  FFMA R90, R90, R155, R169 ;  /* 0x0000009b5a5a7223 */ /* 0x000fe200000000a9 */
[----:B------:R-:W-:-:S04]  /*2790*/  SHF.L.U64.HI R169, R4, 0x4, R5 ;  /* 0x0000000404a97819 */ /* 0x000fc80000010205 */
[----:B------:R-:W-:Y:S01]  /*27a0*/  F2FP.F16.F32.PACK_AB R90, RZ, R90 ;  /* 0x0000005aff5a723e */ /* 0x000fe200000000ff */
[----:B------:R-:W-:-:S05]  /*27b0*/  IMAD.X R171, R169, 0x1, R161, P4 ;  /* 0x00000001a9ab7824 */ /* 0x000fca00020e06a1 */
[----:B------:R1:W-:Y:S01]  /*27c0*/  @P1 STG.E.U16 desc[UR36][R170.64], R90 ;  /* 0x0000005aaa001986 */ /* 0x0003e2000c101524 */
[----:B------:R-:W-:Y:S05]  /*27d0*/  @!P2 BRA `(.L_x_37) ;  /* 0x000000000004a947 */ /* 0x000fea0003800000 */
[----:B------:R2:W5:Y:S02]  /*27e0*/  LDG.E.LTC128B.U16 R154, desc[UR36][R88.64+0x2] ;  /* 0x00000224589a7981 */ /* 0x000564000c1e1520 */
.L_x_37:
[----:B------:R-:W-:Y:S05]  /*27f0*/  BSYNC B1 ;  /* 0x0000000000017941 */ /* 0x000fea0003800000 */
.L_x_36:
[----:B-----5:R-:W-:Y:S01]  /*2800*/  HADD2.F32 R173, -RZ, R154.H0_H0 ;  /* 0x2000009affad7230 */ /* 0x020fe20000004100 */
[----:B------:R-:W-:Y:S01]  /*2810*/  ISETP.GT.AND P1, PT, R0, 0x8, P3 ;  /* 0x000000080000780c */ /* 0x000fe20001f24270 */
[----:B------:R-:W-:Y:S03]  /*2820*/  BSSY B1, `(.L_x_38) ;  /* 0x000000a000017945 */ /* 0x000fe60003800000 */
[----:B-1----:R-:W-:-:S04]  /*2830*/  FMUL R90, R173, R156 ;  /* 0x0000009cad5a7220 */ /* 0x002fc80000400000 */
[----:B------:R-:W-:Y:S01]  /*2840*/  FFMA R90, R91, R155, R90 ;  /* 0x0000009b5b5a7223 */ /* 0x000fe2000000005a */
[----:B------:R-:W-:-:S04]  /*2850*/  @P2 IMAD.MOV.U32 R91, RZ, RZ, R171 ;  /* 0x000000ffff5b2224 */ /* 0x000fc800078e00ab */
[----:B------:R-:W-:-:S04]  /*2860*/  F2FP.F16.F32.PACK_AB R90, RZ, R90 ;  /* 0x0000005aff5a723e */ /* 0x000fc800000000ff */
[----:B------:R-:W-:Y:S01]  /*2870*/  PRMT R168, R90, 0x7610, R168 ;  /* 0x000076105aa87816 */ /* 0x000fe200000000a8 */
[----:B------:R-:W-:-:S05]  /*2880*/  @P2 IMAD.MOV.U32 R90, RZ, RZ, R170 ;  /* 0x000000ffff5a2224 */ /* 0x000fca00078e00aa */
[----:B------:R1:W-:Y:S01]  /*2890*/  @P2 STG.E.U16 desc[UR36][R90.64+0x2], R168 ;  /* 0x000002a85a002986 */ /* 0x0003e2000c101524 */
[----:B------:R-:W-:Y:S05]  /*28a0*/  @!P1 BRA `(.L_x_39) ;  /* 0x0000000000049947 */ /* 0x000fea0003800000 */
[----:B------:R3:W5:Y:S02]  /*28b0*/  LDG.E.LTC128B.U16 R154, desc[UR36][R162.64+0x10] ;  /* 0x00001024a29a7981 */ /* 0x000764000c1e1520 */
.L_x_39:
[----:B------:R-:W-:Y:S05]  /*28c0*/  BSYNC B1 ;  /* 0x0000000000017941 */ /* 0x000fea0003800000 */
.L_x_38:
[----:B-1---5:R-:W-:Y:S01]  /*28d0*/  HADD2.F32 R91, -RZ, R154.H0_H0 ;  /* 0x2000009aff5b7230 */ /* 0x022fe20000004100 */
[----:B------:R-:W-:Y:S01]  /*28e0*/  ISETP.GT.AND P2, PT, R0, 0x9, P3 ;  /* 0x000000090000780c */ /* 0x000fe20001f44270 */
[----:B------:R-:W-:Y:S01]  /*28f0*/  @P1 IMAD.MOV.U32 R90, RZ, RZ, R160 ;  /* 0x000000ffff5a1224 */ /* 0x000fe200078e00a0 */
[----:B------:R-:W-:Y:S02]  /*2900*/  BSSY B1, `(.L_x_40) ;  /* 0x0000009000017945 */ /* 0x000fe40003800000 */
[----:B------:R-:W-:-:S04]  /*2910*/  FMUL R91, R91, R156 ;  /* 0x0000009c5b5b7220 */ /* 0x000fc80000400000 */
[----:B------:R-:W-:-:S05]  /*2920*/  FFMA R91, R92, R155, R91 ;  /* 0x0000009b5c5b7223 */ /* 0x000fca000000005b */
[----:B------:R-:W-:-:S04]  /*2930*/  F2FP.F16.F32.PACK_AB R91, RZ, R91 ;  /* 0x0000005bff5b723e */ /* 0x000fc800000000ff */
[----:B------:R-:W-:Y:S01]  /*2940*/  PRMT R92, R91, 0x7610, R92 ;  /* 0x000076105b5c7816 */ /* 0x000fe2000000005c */
[----:B------:R-:W-:-:S05]  /*2950*/  @P1 IMAD.MOV.U32 R91, RZ, RZ, R161 ;  /* 0x000000ffff5b1224 */ /* 0x000fca00078e00a1 */
[----:B------:R1:W-:Y:S01]  /*2960*/  @P1 STG.E.U16 desc[UR36][R90.64+0x10], R92 ;  /* 0x0000105c5a001986 */ /* 0x0003e2000c101524 */
[----:B------:R-:W-:Y:S05]  /*2970*/  @!P2 BRA `(.L_x_41) ;  /* 0x000000000004a947 */ /* 0x000fea0003800000 */
[----:B------:R4:W5:Y:S02]  /*2980*/  LDG.E.LTC128B.U16 R154, desc[UR36][R162.64+0x12] ;  /* 0x00001224a29a7981 */ /* 0x000964000c1e1520 */
.L_x_41:
[----:B------:R-:W-:Y:S05]  /*2990*/  BSYNC B1 ;  /* 0x0000000000017941 */ /* 0x000fea0003800000 */
.L_x_40:
[----:B-1---5:R-:W-:Y:S01]  /*29a0*/  HADD2.F32 R91, -RZ, R154.H0_H0 ;  /* 0x2000009aff5b7230 */ /* 0x022fe20000004100 */
[----:B------:R-:W-:Y:S01]  /*29b0*/  ISETP.GT.AND P1, PT, R0, 0x8, P0 ;  /* 0x000000080000780c */ /* 0x000fe20000724270 */
[----:B------:R-:W-:Y:S03]  /*29c0*/  BSSY B1, `(.L_x_42) ;  /* 0x000000a000017945 */ /* 0x000fe60003800000 */
[----:B------:R-:W-:Y:S01]  /*29d0*/  FMUL R90, R91, R156 ;  /* 0x0000009c5b5a7220 */ /* 0x000fe20000400000 */
[----:B------:R-:W-:-:S03]  /*29e0*/  @P2 IMAD.MOV.U32 R91, RZ, RZ, R161 ;  /* 0x000000ffff5b2224 */ /* 0x000fc600078e00a1 */
[----:B------:R-:W-:-:S05]  /*29f0*/  FFMA R90, R93, R155, R90 ;  /* 0x0000009b5d5a7223 */ /* 0x000fca000000005a */
[----:B------:R-:W-:-:S04]  /*2a00*/  F2FP.F16.F32.PACK_AB R90, RZ, R90 ;  /* 0x0000005aff5a723e */ /* 0x000fc800000000ff */
[----:B------:R-:W-:Y:S02]  /*2a10*/  PRMT R92, R90, 0x7610, R92 ;  /* 0x000076105a5c7816 */ /* 0x000fe4000000005c */
[----:B------:R-:W-:-:S05]  /*2a20*/  @P2 MOV R90, R160 ;  /* 0x000000a0005a2202 */ /* 0x000fca0000000f00 */
[----:B------:R1:W-:Y:S01]  /*2a30*/  @P2 STG.E.U16 desc[UR36][R90.64+0x12], R92 ;  /* 0x0000125c5a002986 */ /* 0x0003e2000c101524 */
[----:B------:R-:W-:Y:S05]  /*2a40*/  @!P1 BRA `(.L_x_43) ;  /* 0x0000000000049947 */ /* 0x000fea0003800000 */
[----:B------:R0:W5:Y:S02]  /*2a50*/  LDG.E.LTC128B.U16 R154, desc[UR36][R88.64+0x10] ;  /* 0x00001024589a7981 */ /* 0x000164000c1e1520 */
.L_x_43:
[----:B------:R-:W-:Y:S05]  /*2a60*/  BSYNC B1 ;  /* 0x0000000000017941 */ /* 0x000fea0003800000 */
.L_x_42:
        /* <DEDUP_REMOVED lines=12> */
.L_x_45:
[----:B------:R-:W-:Y:S05]  /*2b30*/  BSYNC B1 ;  /* 0x0000000000017941 */ /* 0x000fea0003800000 */
.L_x_44:
[----:B-1---5:R-:W-:Y:S01]  /*2b40*/  HADD2.F32 R91, -RZ, R154.H0_H0 ;  /* 0x2000009aff5b7230 */ /* 0x022fe20000004100 */
[----:B------:R-:W-:Y:S01]  /*2b50*/  ISETP.GT.AND P1, PT, R0, 0x10, P3 ;  /* 0x000000100000780c */ /* 0x000fe20001f24270 */
[----:B------:R-:W-:Y:S03]  /*2b60*/  BSSY B1, `(.L_x_46) ;  /* 0x000000a000017945 */ /* 0x000fe60003800000 */
[----:B------:R-:W-:Y:S01]  /*2b70*/  FMUL R90, R91, R156 ;  /* 0x0000009c5b5a7220 */ /* 0x000fe20000400000 */
[----:B------:R-:W-:-:S03]  /*2b80*/  @P2 IMAD.MOV.U32 R91, RZ, RZ, R171 ;  /* 0x000000ffff5b2224 */ /* 0x000fc600078e00ab */
[----:B------:R-:W-:-:S05]  /*2b90*/  FFMA R90, R95, R155, R90 ;  /* 0x0000009b5f5a7223 */ /* 0x000fca000000005a */
[----:B------:R-:W-:-:S04]  /*2ba0*/  F2FP.F16.F32.PACK_AB R90, RZ, R90 ;  /* 0x0000005aff5a723e */ /* 0x000fc800000000ff */
[----:B------:R-:W-:Y:S01]  /*2bb0*/  PRMT R92, R90, 0x7610, R92 ;  /* 0x000076105a5c7816 */ /* 0x000fe2000000005c */
[----:B------:R-:W-:-:S05]  /*2bc0*/  @P2 IMAD.MOV.U32 R90, RZ, RZ, R170 ;  /* 0x000000ffff5a2224 */ /* 0x000fca00078e00aa */
[----:B------:R1:W-:Y:S01]  /*2bd0*/  @P2 STG.E.U16 desc[UR36][R90.64+0x12], R92 ;  /* 0x0000125c5a002986 */ /* 0x0003e2000c101524 */
[----:B------:R-:W-:Y:S05]  /*2be0*/  @!P1 BRA `(.L_x_47) ;  /* 0x0000000000049947 */ /* 0x000fea0003800000 */
[----:B------:R0:W5:Y:S02]  /*2bf0*/  LDG.E.LTC128B.U16 R154, desc[UR36][R162.64+0x20] ;  /* 0x00002024a29a7981 */ /* 0x000164000c1e1520 */
.L_x_47:
[----:B------:R-:W-:Y:S05]  /*2c00*/  BSYNC B1 ;  /* 0x0000000000017941 */ /* 0x000fea0003800000 */
.L_x_46:
        /* <DEDUP_REMOVED lines=12> */
.L_x_49:
[----:B------:R-:W-:Y:S05]  /*2cd0*/  BSYNC B1 ;  /* 0x0000000000017941 */ /* 0x000fea0003800000 */
.L_x_48:
[----:B-1---5:R-:W-:Y:S01]  /*2ce0*/  HADD2.F32 R91, -RZ, R154.H0_H0 ;  /* 0x2000009aff5b7230 */ /* 0x022fe20000004100 */
[----:B------:R-:W-:Y:S01]  /*2cf0*/  ISETP.GT.AND P1, PT, R0, 0x10, P0 ;  /* 0x000000100000780c */ /* 0x000fe20000724270 */
[----:B------:R-:W-:Y:S03]  /*2d00*/  BSSY B1, `(.L_x_50) ;  /* 0x000000a000017945 */ /* 0x000fe60003800000 */
[----:B------:R-:W-:Y:S01]  /*2d10*/  FMUL R90, R91, R156 ;  /* 0x0000009c5b5a7220 */ /* 0x000fe20000400000 */
[----:B------:R-:W-:-:S03]  /*2d20*/  @P2 MOV R91, R161 ;  /* 0x000000a1005b2202 */ /* 0x000fc60000000f00 */
[----:B------:R-:W-:-:S05]  /*2d30*/  FFMA R90, R97, R155, R90 ;  /* 0x0000009b615a7223 */ /* 0x000fca000000005a */
[----:B------:R-:W-:-:S04]  /*2d40*/  F2FP.F16.F32.PACK_AB R90, RZ, R90 ;  /* 0x0000005aff5a723e */ /* 0x000fc800000000ff */
[----:B------:R-:W-:Y:S01]  /*2d50*/  PRMT R92, R90, 0x7610, R92 ;  /* 0x000076105a5c7816 */ /* 0x000fe2000000005c */
[----:B------:R-:W-:-:S05]  /*2d60*/  @P2 IMAD.MOV.U32 R90, RZ, RZ, R160 ;  /* 0x000000ffff5a2224 */ /* 0x000fca00078e00a0 */
[----:B------:R1:W-:Y:S01]  /*2d70*/  @P2 STG.E.U16 desc[UR36][R90.64+0x22], R92 ;  /* 0x0000225c5a002986 */ /* 0x0003e2000c101524 */
[----:B------:R-:W-:Y:S05]  /*2d80*/  @!P1 BRA `(.L_x_51) ;  /* 0x0000000000049947 */ /* 0x000fea0003800000 */
[----:B------:R0:W5:Y:S02]  /*2d90*/  LDG.E.LTC128B.U16 R154, desc[UR36][R88.64+0x20] ;  /* 0x00002024589a7981 */ /* 0x000164000c1e1520 */
.L_x_51:
[----:B------:R-:W-:Y:S05]  /*2da0*/  BSYNC B1 ;  /* 0x0000000000017941 */ /* 0x000fea0003800000 */
.L_x_50:
        /* <DEDUP_REMOVED lines=12> */
.L_x_53:
[----:B------:R-:W-:Y:S05]  /*2e70*/  BSYNC B1 ;  /* 0x0000000000017941 */ /* 0x000fea0003800000 */
.L_x_52:
        /* <DEDUP_REMOVED lines=12> */
.L_x_55:
[----:B------:R-:W-:Y:S05]  /*2f40*/  BSYNC B1 ;  /* 0x0000000000017941 */ /* 0x000fea0003800000 */
.L_x_54:
        /* <DEDUP_REMOVED lines=12> */
.L_x_57:
[----:B------:R-:W-:Y:S05]  /*3010*/  BSYNC B1 ;  /* 0x0000000000017941 */ /* 0x000fea0003800000 */
.L_x_56:
        /* <DEDUP_REMOVED lines=12> */
.L_x_59:
[----:B------:R-:W-:Y:S05]  /*30e0*/  BSYNC B1 ;  /* 0x0000000000017941 */ /* 0x000fea0003800000 */
.L_x_58:
[----:B-1---5:R-:W-:Y:S01]  /*30f0*/  HADD2.F32 R91, -RZ, R154.H0_H0 ;  /* 0x2000009aff5b7230 */ /* 0x022fe20000004100 */
[----:B------:R-:W-:Y:S01]  /*3100*/  @P1 MOV R90, R170 ;  /* 0x000000aa005a1202 */ /* 0x000fe20000000f00 */
[----:B------:R-:W-:Y:S01]  /*3110*/  BSSY B1, `(.L_x_60) ;  /* 0x000000a000017945 */ /* 0x000fe20003800000 */
[----:B------:R-:W-:Y:S02]  /*3120*/  ISETP.GT.AND P2, PT, R0, 0x19, P0 ;  /* 0x000000190000780c */ /* 0x000fe40000744270 */
        /* <DEDUP_REMOVED lines=8> */
.L_x_61:
[----:B------:R-:W-:Y:S05]  /*31b0*/  BSYNC B1 ;  /* 0x0000000000017941 */ /* 0x000fea0003800000 */
.L_x_60:
        /* <DEDUP_REMOVED lines=12> */
.L_x_63:
[----:B------:R-:W-:Y:S05]  /*3280*/  BSYNC B1 ;  /* 0x0000000000017941 */ /* 0x000fea0003800000 */
.L_x_62:
        /* <DEDUP_REMOVED lines=12> */
.L_x_65:
[----:B------:R-:W-:Y:S05]  /*3350*/  BSYNC B1 ;  /* 0x0000000000017941 */ /* 0x000fea0003800000 */
.L_x_64:
        /* <DEDUP_REMOVED lines=12> */
.L_x_67:
[----:B------:R-:W-:Y:S05]  /*3420*/  BSYNC B1 ;  /* 0x0000000000017941 */ /* 0x000fea0003800000 */
.L_x_66:
[----:B-1---5:R-:W-:Y:S01]  /*3430*/  HADD2.F32 R91, -RZ, R154.H0_H0 ;  /* 0x2000009aff5b7230 */ /* 0x022fe20000004100 */
[----:B------:R-:W-:Y:S01]  /*3440*/  ISETP.GT.AND P2, PT, R0, 0x21, P0 ;  /* 0x000000210000780c */ /* 0x000fe20000744270 */
[----:B------:R-:W-:Y:S01]  /*3450*/  @P1 IMAD.MOV.U32 R90, RZ, RZ, R170 ;  /* 0x000000ffff5a1224 */ /* 0x000fe200078e00aa */
[----:B------:R-:W-:Y:S02]  /*3460*/  BSSY B1, `(.L_x_68) ;  /* 0x0000009000017945 */ /* 0x000fe40003800000 */
[----:B------:R-:W-:-:S04]  /*3470*/  FMUL R91, R91, R156 ;  /* 0x0000009c5b5b7220 */ /* 0x000fc80000400000 */
[----:B------:R-:W-:-:S05]  /*3480*/  FFMA R91, R106, R155, R91 ;  /* 0x0000009b6a5b7223 */ /* 0x000fca000000005b */
[----:B------:R-:W-:-:S04]  /*3490*/  F2FP.F16.F32.PACK_AB R91, RZ, R91 ;  /* 0x0000005bff5b723e */ /* 0x000fc800000000ff */
[----:B------:R-:W-:Y:S02]  /*34a0*/  PRMT R92, R91, 0x7610, R92 ;  /* 0x000076105b5c7816 */ /* 0x000fe4000000005c */
[----:B------:R-:W-:-:S05]  /*34b0*/  @P1 MOV R91, R171 ;  /* 0x000000ab005b1202 */ /* 0x000fca0000000f00 */
[----:B------:R1:W-:Y:S01]  /*34c0*/  @P1 STG.E.U16 desc[UR36][R90.64+0x40], R92 ;  /* 0x0000405c5a001986 */ /* 0x0003e2000c101524 */
[----:B------:R-:W-:Y:S05]  /*34d0*/  @!P2 BRA `(.L_x_69) ;  /* 0x000000000004a947 */ /* 0x000fea0003800000 */
[----:B------:R0:W5:Y:S02]  /*34e0*/  LDG.E.LTC128B.U16 R154, desc[UR36][R88.64+0x42] ;  /* 0x00004224589a7981 */ /* 0x000164000c1e1520 */
.L_x_69:
[----:B------:R-:W-:Y:S05]  /*34f0*/  BSYNC B1 ;  /* 0x0000000000017941 */ /* 0x000fea0003800000 */
.L_x_68:
        /* <DEDUP_REMOVED lines=12> */
.L_x_71:
[----:B------:R-:W-:Y:S05]  /*35c0*/  BSYNC B1 ;  /* 0x0000000000017941 */ /* 0x000fea0003800000 */
.L_x_70:
        /* <DEDUP_REMOVED lines=12> */
.L_x_73:
[----:B------:R-:W-:Y:S05]  /*3690*/  BSYNC B1 ;  /* 0x0000000000017941 */ /* 0x000fea0003800000 */
.L_x_72:
        /* <DEDUP_REMOVED lines=12> */
.L_x_75:
[----:B------:R-:W-:Y:S05]  /*3760*/  BSYNC B1 ;  /* 0x0000000000017941 */ /* 0x000fea0003800000 */
.L_x_74:
        /* <DEDUP_REMOVED lines=12> */
.L_x_77:
[----:B------:R-:W-:Y:S05]  /*3830*/  BSYNC B1 ;  /* 0x0000000000017941 */ /* 0x000fea0003800000 */
.L_x_76:
        /* <DEDUP_REMOVED lines=12> */
.L_x_79:
[----:B------:R-:W-:Y:S05]  /*3900*/  BSYNC B1 ;  /* 0x0000000000017941 */ /* 0x000fea0003800000 */
.L_x_78:
        /* <DEDUP_REMOVED lines=12> */
.L_x_81:
[----:B------:R-:W-:Y:S05]  /*39d0*/  BSYNC B1 ;  /* 0x0000000000017941 */ /* 0x000fea0003800000 */
.L_x_80:
        /* <DEDUP_REMOVED lines=12> */
.L_x_83:
[----:B------:R-:W-:Y:S05]  /*3aa0*/  BSYNC B1 ;  /* 0x0000000000017941 */ /* 0x000fea0003800000 */
.L_x_82:
        /* <DEDUP_REMOVED lines=12> */
.L_x_85:
[----:B------:R-:W-:Y:S05]  /*3b70*/  BSYNC B1 ;  /* 0x0000000000017941 */ /* 0x000fea0003800000 */
.L_x_84:
        /* <DEDUP_REMOVED lines=12> */
.L_x_87:
[----:B------:R-:W-:Y:S05]  /*3c40*/  BSYNC B1 ;  /* 0x0000000000017941 */ /* 0x000fea0003800000 */
.L_x_86:
        /* <DEDUP_REMOVED lines=12> */
.L_x_89:
[----:B------:R-:W-:Y:S05]  /*3d10*/  BSYNC B1 ;  /* 0x0000000000017941 */ /* 0x000fea0003800000 */
.L_x_88:
        /* <DEDUP_REMOVED lines=12> */
.L_x_91:
[----:B------:R-:W-:Y:S05]  /*3de0*/  BSYNC B1 ;  /* 0x0000000000017941 */ /* 0x000fea0003800000 */
.L_x_90:
        /* <DEDUP_REMOVED lines=12> */
.L_x_93:
[----:B------:R-:W-:Y:S05]  /*3eb0*/  BSYNC B1 ;  /* 0x0000000000017941 */ /* 0x000fea0003800000 */
.L_x_92:
        /* <DEDUP_REMOVED lines=12> */
.L_x_95:
[----:B------:R-:W-:Y:S05]  /*3f80*/  BSYNC B1 ;  /* 0x0000000000017941 */ /* 0x000fea0003800000 */
.L_x_94:
        /* <DEDUP_REMOVED lines=12> */
.L_x_97:
[----:B------:R-:W-:Y:S05]  /*4050*/  BSYNC B1 ;  /* 0x0000000000017941 */ /* 0x000fea0003800000 */
.L_x_96:
        /* <DEDUP_REMOVED lines=12> */
.L_x_99:
[----:B------:R-:W-:Y:S05]  /*4120*/  BSYNC B1 ;  /* 0x0000000000017941 */ /* 0x000fea0003800000 */
.L_x_98:
        /* <DEDUP_REMOVED lines=12> */
.L_x_101:
[----:B------:R-:W-:Y:S05]  /*41f0*/  BSYNC B1 ;  /* 0x0000000000017941 */ /* 0x000fea0003800000 */
.L_x_100:
        /* <DEDUP_REMOVED lines=12> */
.L_x_103:
[----:B------:R-:W-:Y:S05]  /*42c0*/  BSYNC B1 ;  /* 0x0000000000017941 */ /* 0x000fea0003800000 */
.L_x_102:
        /* <DEDUP_REMOVED lines=12> */
.L_x_105:
[----:B------:R-:W-:Y:S05]  /*4390*/  BSYNC B1 ;  /* 0x0000000000017941 */ /* 0x000fea0003800000 */
.L_x_104:
        /* <DEDUP_REMOVED lines=12> */
.L_x_107:
[----:B------:R-:W-:Y:S05]  /*4460*/  BSYNC B1 ;  /* 0x0000000000017941 */ /* 0x000fea0003800000 */
.L_x_106:
        /* <DEDUP_REMOVED lines=12> */
.L_x_109:
[----:B------:R-:W-:Y:S05]  /*4530*/  BSYNC B1 ;  /* 0x0000000000017941 */ /* 0x000fea0003800000 */
.L_x_108:
        /* <DEDUP_REMOVED lines=12> */
.L_x_111:
[----:B------:R-:W-:Y:S05]  /*4600*/  BSYNC B1 ;  /* 0x0000000000017941 */ /* 0x000fea0003800000 */
.L_x_110:
        /* <DEDUP_REMOVED lines=12> */
.L_x_113:
[----:B------:R-:W-:Y:S05]  /*46d0*/  BSYNC B1 ;  /* 0x0000000000017941 */ /* 0x000fea0003800000 */
.L_x_112:
        /* <DEDUP_REMOVED lines=12> */
.L_x_115:
[----:B------:R-:W-:Y:S05]  /*47a0*/  BSYNC B1 ;  /* 0x0000000000017941 */ /* 0x000fea0003800000 */
.L_x_114:
        /* <DEDUP_REMOVED lines=12> */
.L_x_117:
[----:B------:R-:W-:Y:S05]  /*4870*/  BSYNC B1 ;  /* 0x0000000000017941 */ /* 0x000fea0003800000 */
.L_x_116:
        /* <DEDUP_REMOVED lines=12> */
.L_x_119:
[----:B------:R-:W-:Y:S05]  /*4940*/  BSYNC B1 ;  /* 0x0000000000017941 */ /* 0x000fea0003800000 */
.L_x_118:
        /* <DEDUP_REMOVED lines=12> */
.L_x_121:
[----:B------:R-:W-:Y:S05]  /*4a10*/  BSYNC B1 ;  /* 0x0000000000017941 */ /* 0x000fea0003800000 */
.L_x_120:
        /* <DEDUP_REMOVED lines=12> */
.L_x_123:
[----:B------:R-:W-:Y:S05]  /*4ae0*/  BSYNC B1 ;  /* 0x0000000000017941 */ /* 0x000fea0003800000 */
.L_x_122:
        /* <DEDUP_REMOVED lines=12> */
.L_x_125:
[----:B------:R-:W-:Y:S05]  /*4bb0*/  BSYNC B1 ;  /* 0x0000000000017941 */ /* 0x000fea0003800000 */
.L_x_124:
        /* <DEDUP_REMOVED lines=12> */
.L_x_127:
[----:B------:R-:W-:Y:S05]  /*4c80*/  BSYNC B1 ;  /* 0x0000000000017941 */ /* 0x000fea0003800000 */
.L_x_126:
        /* <DEDUP_REMOVED lines=12> */
.L_x_129:
[----:B------:R-:W-:Y:S05]  /*4d50*/  BSYNC B1 ;  /* 0x0000000000017941 */ /* 0x000fea0003800000 */
.L_x_128:
        /* <DEDUP_REMOVED lines=12> */
.L_x_131:
[----:B------:R-:W-:Y:S05]  /*4e20*/  BSYNC B1 ;  /* 0x0000000000017941 */ /* 0x000fea0003800000 */
.L_x_130:
        /* <DEDUP_REMOVED lines=12> */
.L_x_133:
[----:B------:R-:W-:Y:S05]  /*4ef0*/  BSYNC B1 ;  /* 0x0000000000017941 */ /* 0x000fea0003800000 */
.L_x_132:
        /* <DEDUP_REMOVED lines=12> */
.L_x_135:
[----:B------:R-:W-:Y:S05]  /*4fc0*/  BSYNC B1 ;  /* 0x0000000000017941 */ /* 0x000fea0003800000 */
.L_x_134:
        /* <DEDUP_REMOVED lines=12> */
.L_x_137:
[----:B------:R-:W-:Y:S05]  /*5090*/  BSYNC B1 ;  /* 0x0000000000017941 */ /* 0x000fea0003800000 */
.L_x_136:
        /* <DEDUP_REMOVED lines=12> */
.L_x_139:
[----:B------:R-:W-:Y:S05]  /*5160*/  BSYNC B1 ;  /* 0x0000000000017941 */ /* 0x000fea0003800000 */
.L_x_138:
        /* <DEDUP_REMOVED lines=12> */
.L_x_141:
[----:B------:R-:W-:Y:S05]  /*5230*/  BSYNC B1 ;  /* 0x0000000000017941 */ /* 0x000fea0003800000 */
.L_x_140:
        /* <DEDUP_REMOVED lines=12> */
.L_x_143:
[----:B------:R-:W-:Y:S05]  /*5300*/  BSYNC B1 ;  /* 0x0000000000017941 */ /* 0x000fea0003800000 */
.L_x_142:
        /* <DEDUP_REMOVED lines=12> */
.L_x_145:
[----:B------:R-:W-:Y:S05]  /*53d0*/  BSYNC B1 ;  /* 0x0000000000017941 */ /* 0x000fea0003800000 */
.L_x_144:
        /* <DEDUP_REMOVED lines=12> */
.L_x_147:
[----:B------:R-:W-:Y:S05]  /*54a0*/  BSYNC B1 ;  /* 0x0000000000017941 */ /* 0x000fea0003800000 */
.L_x_146:
        /* <DEDUP_REMOVED lines=12> */
.L_x_149:
[----:B------:R-:W-:Y:S05]  /*5570*/  BSYNC B1 ;  /* 0x0000000000017941 */ /* 0x000fea0003800000 */
.L_x_148:
        /* <DEDUP_REMOVED lines=12> */
.L_x_151:
[----:B------:R-:W-:Y:S05]  /*5640*/  BSYNC B1 ;  /* 0x0000000000017941 */ /* 0x000fea0003800000 */
.L_x_150:
        /* <DEDUP_REMOVED lines=12> */
.L_x_153:
[----:B------:R-:W-:Y:S05]  /*5710*/  BSYNC B1 ;  /* 0x0000000000017941 */ /* 0x000fea0003800000 */
.L_x_152:
        /* <DEDUP_REMOVED lines=12> */
.L_x_155:
[----:B------:R-:W-:Y:S05]  /*57e0*/  BSYNC B1 ;  /* 0x0000000000017941 */ /* 0x000fea0003800000 */
.L_x_154:
[----:B-1---5:R-:W-:Y:S01]  /*57f0*/  HADD2.F32 R91, -RZ, R154.H0_H0 ;  /* 0x2000009aff5b7230 */ /* 0x022fe20000004100 */
[----:B------:R-:W-:Y:S01]  /*5800*/  ISETP.GT.AND P1, PT, R0, 0x79, P0 ;  /* 0x000000790000780c */ /* 0x000fe20000724270 */
[----:B------:R-:W-:Y:S01]  /*5810*/  @P2 IMAD.MOV.U32 R8, RZ, RZ, R170 ;  /* 0x000000ffff082224 */ /* 0x000fe200078e00aa */
[----:B------:R-:W-:Y:S01]  /*5820*/  IADD3 R157, P0, R157, 0x80, RZ ;  /* 0x000000809d9d7810 */ /* 0x000fe20007f1e0ff */
[----:B------:R-:W-:Y:S01]  /*5830*/  BSSY B1, `(.L_x_156) ;  /* 0x000000a000017945 */ /* 0x000fe20003800000 */
[----:B------:R-:W-:-:S04]  /*5840*/  FMUL R91, R91, R156 ;  /* 0x0000009c5b5b7220 */ /* 0x000fc80000400000 */
[----:B------:R-:W-:-:S05]  /*5850*/  FFMA R91, R150, R155, R91 ;  /* 0x0000009b965b7223 */ /* 0x000fca000000005b */
[----:B------:R-:W-:-:S04]  /*5860*/  F2FP.F16.F32.PACK_AB R91, RZ, R91 ;  /* 0x0000005bff5b723e */ /* 0x000fc800000000ff */
[----:B------:R-:W-:Y:S01]  /*5870*/  PRMT R90, R91, 0x7610, R90 ;  /* 0x000076105b5a7816 */ /* 0x000fe2000000005a */
[----:B------:R-:W-:Y:S02]  /*5880*/  IMAD.X R91, RZ, RZ, R9, P0 ;  /* 0x000000ffff5b7224 */ /* 0x000fe400000e0609 */
[----:B------:R-:W-:-:S05]  /*5890*/  @P2 IMAD.MOV.U32 R9, RZ, RZ, R171 ;  /* 0x000000ffff092224 */ /* 0x000fca00078e00ab */
[----:B------:R1:W-:Y:S01]  /*58a0*/  @P2 STG.E.U16 desc[UR36][R8.64+0xf0], R90 ;  /* 0x0000f05a08002986 */ /* 0x0003e2000c101524 */
[----:B------:R-:W-:Y:S05]  /*58b0*/  @!P1 BRA `(.L_x_157) ;  /* 0x0000000000049947 */ /* 0x000fea0003800000 */
[----:B------:R0:W5:Y:S02]  /*58c0*/  LDG.E.LTC128B.U16 R154, desc[UR36][R88.64+0xf2] ;  /* 0x0000f224589a7981 */ /* 0x000164000c1e1520 */
.L_x_157:
[----:B------:R-:W-:Y:S05]  /*58d0*/  BSYNC B1 ;  /* 0x0000000000017941 */ /* 0x000fea0003800000 */
.L_x_156:
[----:B-1---5:R-:W-:Y:S01]  /*58e0*/  HADD2.F32 R9, -RZ, R154.H0_H0 ;  /* 0x2000009aff097230 */ /* 0x022fe20000004100 */
[----:B------:R-:W-:Y:S01]  /*58f0*/  ISETP.GT.AND P0, PT, R3, 0x80, PT ;  /* 0x000000800300780c */ /* 0x000fe20003f04270 */
[----:B------:R-:W-:-:S03]  /*5900*/  IMAD R8, R91, R14, RZ ;  /* 0x0000000e5b087224 */ /* 0x000fc600078e02ff */
[----:B0-2---:R-:W-:Y:S01]  /*5910*/  FMUL R88, R9, R156 ;  /* 0x0000009c09587220 */ /* 0x005fe20000400000 */
[C---:B------:R-:W-:Y:S01]  /*5920*/  IMAD R97, R157.reuse, R15, R8 ;  /* 0x0000000f9d617224 */ /* 0x040fe200078e0208 */
[----:B------:R-:W-:Y:S01]  /*5930*/  ISETP.GT.AND P3, PT, R0, RZ, P0 ;  /* 0x000000ff0000720c */ /* 0x000fe20000764270 */
[----:B------:R-:W-:-:S04]  /*5940*/  IMAD.WIDE.U32 R8, R157, R14, R158 ;  /* 0x0000000e9d087225 */ /* 0x000fc800078e009e */
[----:B------:R-:W-:Y:S01]  /*5950*/  FFMA R151, R151, R155, R88 ;  /* 0x0000009b97977223 */ /* 0x000fe20000000058 */
[----:B------:R-:W-:Y:S02]  /*5960*/  IADD3 R9, R9, R97, RZ ;  /* 0x0000006109097210 */ /* 0x000fe40007ffe0ff */
[C---:B------:R-:W-:Y:S02]  /*5970*/  LEA R88, P2, R8.reuse, R10, 0x1 ;  /* 0x0000000a08587211 */ /* 0x040fe400078408ff */
[----:B------:R-:W-:Y:S02]  /*5980*/  F2FP.F16.F32.PACK_AB R151, RZ, R151 ;  /* 0x00000097ff97723e */ /* 0x000fe400000000ff */
[----:B------:R-:W-:-:S03]  /*5990*/  LEA.HI.X R89, R8, R11, R9, 0x1, P2 ;  /* 0x0000000b08597211 */ /* 0x000fc600010f0c09 */
[----:B------:R0:W-:Y:S04]  /*59a0*/  @P1 STG.E.U16 desc[UR36][R170.64+0xf2], R151 ;  /* 0x0000f297aa001986 */ /* 0x0001e8000c101524 */
[----:B------:R-:W2:Y:S01]  /*59b0*/  @P3 LDG.E.LTC128B.U16 R154, desc[UR36][R88.64] ;  /* 0x00000024589a3981 */ /* 0x000ea2000c1e1520 */
[----:B------:R-:W-:Y:S01]  /*59c0*/  IMAD.WIDE.U32 R8, R157, R14, R6 ;  /* 0x0000000e9d087225 */ /* 0x000fe200078e0006 */
[----:B------:R-:W-:Y:S01]  /*59d0*/  SHF.L.U64.HI R95, R4, 0x8, R5 ;  /* 0x00000008045f7819 */ /* 0x000fe20000010205 */
[----:B------:R-:W-:Y:S01]  /*59e0*/  BSSY B1, `(.L_x_158) ;  /* 0x0000011000017945 */ /* 0x000fe20003800000 */
[----:B------:R-:W-:Y:S01]  /*59f0*/  ISETP.GT.AND P2, PT, R0, 0x1, P0 ;  /* 0x000000010000780c */ /* 0x000fe20000744270 */
[----:B------:R-:W-:Y:S02]  /*5a00*/  IMAD.IADD R9, R97, 0x1, R9 ;  /* 0x0000000161097824 */ /* 0x000fe400078e0209 */
[----:B------:R-:W-:-:S02]  /*5a10*/  IMAD.SHL.U32 R93, R4, 0x100, RZ ;  /* 0x00000100045d7824 */ /* 0x000fc400078e00ff */
[----:B------:R-:W-:-:S03]  /*5a20*/  IMAD.WIDE.U32 R90, R23, R12, R8 ;  /* 0x0000000c175a7225 */ /* 0x000fc600078e0008 */
[----:B------:R-:W-:Y:S01]  /*5a30*/  IADD3 R8, P1, R93, R160, RZ ;  /* 0x000000a05d087210 */ /* 0x000fe20007f3e0ff */
[----:B------:R-:W-:Y:S01]  /*5a40*/  IMAD.IADD R5, R13, 0x1, R91 ;  /* 0x000000010d057824 */ /* 0x000fe200078e025b */
[----:B------:R-:W-:-:S03]  /*5a50*/  LEA R4, P4, R90, R10, 0x1 ;  /* 0x0000000a5a047211 */ /* 0x000fc600078808ff */
[----:B------:R-:W-:Y:S01]  /*5a60*/  IMAD.X R9, R95, 0x1, R161, P1 ;  /* 0x000000015f097824 */ /* 0x000fe200008e06a1 */
[----:B------:R-:W-:Y:S01]  /*5a70*/  LEA.HI.X R5, R90, R11, R5, 0x1, P4 ;  /* 0x0000000b5a057211 */ /* 0x000fe200020f0c05 */
[----:B--2---:R-:W-:-:S05]  /*5a80*/  HADD2.F32 R15, -RZ, R154.H0_H0 ;  /* 0x2000009aff0f7230 */ /* 0x004fca0000004100 */
[----:B------:R-:W-:-:S04]  /*5a90*/  FMUL R15, R15, R156 ;  /* 0x0000009c0f0f7220 */ /* 0x000fc80000400000 */
[----:B------:R-:W-:-:S05]  /*5aa0*/  FFMA R15, R24, R155, R15 ;  /* 0x0000009b180f7223 */ /* 0x000fca000000000f */
[----:B------:R-:W-:-:S05]  /*5ab0*/  F2FP.F16.F32.PACK_AB R15, RZ, R15 ;  /* 0x0000000fff0f723e */ /* 0x000fca00000000ff */
[----:B------:R0:W-:Y:S01]  /*5ac0*/  @P3 STG.E.U16 desc[UR36][R8.64], R15 ;  /* 0x0000000f08003986 */ /* 0x0001e2000c101524 */
[----:B------:R-:W-:Y:S05]  /*5ad0*/  @!P2 BRA `(.L_x_159) ;  /* 0x000000000004a947 */ /* 0x000fea0003800000 */
[----:B------:R1:W5:Y:S02]  /*5ae0*/  LDG.E.LTC128B.U16 R154, desc[UR36][R4.64+0x2] ;  /* 0x00000224049a7981 */ /* 0x000364000c1e1520 */
.L_x_159:
[----:B------:R-:W-:Y:S05]  /*5af0*/  BSYNC B1 ;  /* 0x0000000000017941 */ /* 0x000fea0003800000 */
.L_x_158:
[----:B0----5:R-:W-:Y:S01]  /*5b00*/  HADD2.F32 R15, -RZ, R154.H0_H0 ;  /* 0x2000009aff0f7230 */ /* 0x021fe20000004100 */
[----:B------:R-:W-:Y:S01]  /*5b10*/  ISETP.GT.AND P1, PT, R3, 0x88, PT ;  /* 0x000000880300780c */ /* 0x000fe20003f24270 */
[----:B------:R-:W-:Y:S03]  /*5b20*/  BSSY B1, `(.L_x_160) ;  /* 0x000000f000017945 */ /* 0x000fe60003800000 */
[----:B------:R-:W-:Y:S01]  /*5b30*/  FMUL R24, R15, R156 ;  /* 0x0000009c0f187220 */ /* 0x000fe20000400000 */
[----:B------:R-:W-:Y:S01]  /*5b40*/  IMAD.WIDE.U32 R14, R157, R14, R164 ;  /* 0x0000000e9d0e7225 */ /* 0x000fe200078e00a4 */
[----:B------:R-:W-:-:S03]  /*5b50*/  ISETP.GT.AND P3, PT, R0, RZ, P1 ;  /* 0x000000ff0000720c */ /* 0x000fc60000f64270 */
[----:B------:R-:W-:Y:S01]  /*5b60*/  FFMA R24, R25, R155, R24 ;  /* 0x0000009b19187223 */ /* 0x000fe20000000018 */
[----:B------:R-:W-:Y:S01]  /*5b70*/  IMAD.IADD R97, R97, 0x1, R15 ;  /* 0x0000000161617824 */ /* 0x000fe200078e020f */
[-C--:B------:R-:W-:Y:S02]  /*5b80*/  IADD3 R21, P5, R20, R14.reuse, RZ ;  /* 0x0000000e14157210 */ /* 0x080fe40007fbe0ff */
[----:B------:R-:W-:Y:S02]  /*5b90*/  IADD3 R20, P4, R6, R14, RZ ;  /* 0x0000000e06147210 */ /* 0x000fe40007f9e0ff */
[----:B------:R-:W-:Y:S01]  /*5ba0*/  F2FP.F16.F32.PACK_AB R24, RZ, R24 ;  /* 0x00000018ff18723e */ /* 0x000fe200000000ff */
[----:B------:R-:W-:Y:S01]  /*5bb0*/  IMAD.X R158, R97, 0x1, R159, P5 ;  /* 0x00000001619e7824 */ /* 0x000fe200028e069f */
[----:B------:R-:W-:-:S03]  /*5bc0*/  LEA R14, P5, R21, R10, 0x1 ;  /* 0x0000000a150e7211 */ /* 0x000fc600078a08ff */
[----:B------:R0:W-:Y:S01]  /*5bd0*/  @P2 STG.E.U16 desc[UR36][R8.64+0x2], R24 ;  /* 0x0000021808002986 */ /* 0x0001e2000c101524 */
[----:B------:R-:W-:Y:S01]  /*5be0*/  LEA.HI.X R15, R21, R11, R158, 0x1, P5 ;  /* 0x0000000b150f7211 */ /* 0x000fe200028f0c9e */
[----:B------:R-:W-:Y:S08]  /*5bf0*/  @!P3 BRA `(.L_x_161) ;  /* 0x000000000004b947 */ /* 0x000ff00003800000 */
[----:B------:R2:W5:Y:S02]  /*5c00*/  LDG.E.LTC128B.U16 R154, desc[UR36][R14.64] ;  /* 0x000000240e9a7981 */ /* 0x000564000c1e1520 */
.L_x_161:
[----:B------:R-:W-:Y:S05]  /*5c10*/  BSYNC B1 ;  /* 0x0000000000017941 */ /* 0x000fea0003800000 */
.L_x_160:
[----:B-----5:R-:W-:Y:S01]  /*5c20*/  HADD2.F32 R3, -RZ, R154.H0_H0 ;  /* 0x2000009aff037230 */ /* 0x020fe20000004100 */
[----:B------:R-:W-:Y:S01]  /*5c30*/  ISETP.GT.AND P2, PT, R0, 0x1, P1 ;  /* 0x000000010000780c */ /* 0x000fe20000f44270 */
[----:B------:R-:W-:Y:S01]  /*5c40*/  IMAD.X R21, R7, 0x1, R97, P4 ;  /* 0x0000000107157824 */ /* 0x000fe200020e0661 */
[----:B------:R-:W-:Y:S01]  /*5c50*/  IADD3 R6, P4, R8, R167, RZ ;  /* 0x000000a708067210 */ /* 0x000fe20007f9e0ff */
[----:B------:R-:W-:Y:S01]  /*5c60*/  BSSY B1, `(.L_x_162) ;  /* 0x000000c000017945 */ /* 0x000fe20003800000 */
[----:B------:R-:W-:Y:S01]  /*5c70*/  FMUL R3, R3, R156 ;  /* 0x0000009c03037220 */ /* 0x000fe20000400000 */
[----:B--2---:R-:W-:Y:S01]  /*5c80*/  IMAD.WIDE.U32 R14, R23, R12, R20 ;  /* 0x0000000c170e7225 */ /* 0x004fe200078e0014 */
[----:B------:R-:W-:-:S03]  /*5c90*/  IADD3.X R7, R9, R169, RZ, P4, !PT ;  /* 0x000000a909077210 */ /* 0x000fc600027fe4ff */
[----:B------:R-:W-:Y:S01]  /*5ca0*/  FFMA R3, R26, R155, R3 ;  /* 0x0000009b1a037223 */ /* 0x000fe20000000003 */
[----:B------:R-:W-:Y:S01]  /*5cb0*/  IMAD.IADD R13, R13, 0x1, R15 ;  /* 0x000000010d0d7824 */ /* 0x000fe200078e020f */
[----:B------:R-:W-:-:S03]  /*5cc0*/  LEA R10, P5, R14, R10, 0x1 ;  /* 0x0000000a0e0a7211 */ /* 0x000fc600078a08ff */
[----:B------:R-:W-:Y:S02]  /*5cd0*/  F2FP.F16.F32.PACK_AB R3, RZ, R3 ;  /* 0x00000003ff03723e */ /* 0x000fe400000000ff */
[----:B------:R-:W-:-:S03]  /*5ce0*/  LEA.HI.X R11, R14, R11, R13, 0x1, P5 ;  /* 0x0000000b0e0b7211 */ /* 0x000fc600028f0c0d */
[----:B------:R2:W-:Y:S01]  /*5cf0*/  @P3 STG.E.U16 desc[UR36][R6.64], R3 ;  /* 0x0000000306003986 */ /* 0x0005e2000c101524 */
[----:B------:R-:W-:Y:S05]  /*5d00*/  @!P2 BRA `(.L_x_163) ;  /* 0x000000000004a947 */ /* 0x000fea0003800000 */
[----:B------:R0:W5:Y:S02]  /*5d10*/  LDG.E.LTC128B.U16 R154, desc[UR36][R10.64+0x2] ;  /* 0x000002240a9a7981 */ /* 0x000164000c1e1520 */
.L_x_163:
[----:B------:R-:W-:Y:S05]  /*5d20*/  BSYNC B1 ;  /* 0x0000000000017941 */ /* 0x000fea0003800000 */
.L_x_162:
[----:B--2--5:R-:W-:Y:S01]  /*5d30*/  HADD2.F32 R3, -RZ, R154.H0_H0 ;  /* 0x2000009aff037230 */ /* 0x024fe20000004100 */
[----:B------:R-:W-:Y:S01]  /*5d40*/  ISETP.GT.AND P3, PT, R0, 0x8, P0 ;  /* 0x000000080000780c */ /* 0x000fe20000764270 */
[----:B------:R-:W-:Y:S03]  /*5d50*/  BSSY B1, `(.L_x_164) ;  /* 0x0000007000017945 */ /* 0x000fe60003800000 */
[----:B------:R-:W-:-:S04]  /*5d60*/  FMUL R12, R3, R156 ;  /* 0x0000009c030c7220 */ /* 0x000fc80000400000 */
[----:B------:R-:W-:-:S05]  /*5d70*/  FFMA R12, R27, R155, R12 ;  /* 0x0000009b1b0c7223 */ /* 0x000fca000000000c */
[----:B------:R-:W-:-:S05]  /*5d80*/  F2FP.F16.F32.PACK_AB R12, RZ, R12 ;  /* 0x0000000cff0c723e */ /* 0x000fca00000000ff */
[----:B------:R2:W-:Y:S01]  /*5d90*/  @P2 STG.E.U16 desc[UR36][R6.64+0x2], R12 ;  /* 0x0000020c06002986 */ /* 0x0005e2000c101524 */
[----:B------:R-:W-:Y:S05]  /*5da0*/  @!P3 BRA `(.L_x_165) ;  /* 0x000000000004b947 */ /* 0x000fea0003800000 */
[----:B------:R0:W5:Y:S02]  /*5db0*/  LDG.E.LTC128B.U16 R154, desc[UR36][R4.64+0x10] ;  /* 0x00001024049a7981 */ /* 0x000164000c1e1520 */
.L_x_165:
[----:B------:R-:W-:Y:S05]  /*5dc0*/  BSYNC B1 ;  /* 0x0000000000017941 */ /* 0x000fea0003800000 */
.L_x_164:
[----:B-----5:R-:W-:Y:S01]  /*5dd0*/  HADD2.F32 R3, -RZ, R154.H0_H0 ;  /* 0x2000009aff037230 */ /* 0x020fe20000004100 */
[----:B------:R-:W-:Y:S01]  /*5de0*/  ISETP.GT.AND P2, PT, R0, 0x9, P0 ;  /* 0x000000090000780c */ /* 0x000fe20000744270 */
[----:B--2---:R-:W-:Y:S01]  /*5df0*/  IMAD.MOV.U32 R6, RZ, RZ, R8 ;  /* 0x000000ffff067224 */ /* 0x004fe200078e0008 */
[----:B------:R-:W-:Y:S01]  /*5e00*/  BSSY B1, `(.L_x_166) ;  /* 0x0000008000017945 */ /* 0x000fe20003800000 */
[----:B------:R-:W-:Y:S02]  /*5e10*/  IMAD.MOV.U32 R7, RZ, RZ, R9 ;  /* 0x000000ffff077224 */ /* 0x000fe400078e0009 */
[----:B------:R-:W-:-:S04]  /*5e20*/  FMUL R3, R3, R156 ;  /* 0x0000009c03037220 */ /* 0x000fc80000400000 */
[----:B------:R-:W-:-:S05]  /*5e30*/  FFMA R3, R28, R155, R3 ;  /* 0x0000009b1c037223 */ /* 0x000fca0000000003 */
[----:B------:R-:W-:-:S05]  /*5e40*/  F2FP.F16.F32.PACK_AB R3, RZ, R3 ;  /* 0x00000003ff03723e */ /* 0x000fca00000000ff */
[----:B------:R2:W-:Y:S01]  /*5e50*/  @P3 STG.E.U16 desc[UR36][R6.64+0x10], R3 ;  /* 0x0000100306003986 */ /* 0x0005e2000c101524 */
[----:B------:R-:W-:Y:S05]  /*5e60*/  @!P2 BRA `(.L_x_167) ;  /* 0x000000000004a947 */ /* 0x000fea0003800000 */
[----:B------:R0:W5:Y:S02]  /*5e70*/  LDG.E.LTC128B.U16 R154, desc[UR36][R4.64+0x12] ;  /* 0x00001224049a7981 */ /* 0x000164000c1e1520 */
.L_x_167:
[----:B------:R-:W-:Y:S05]  /*5e80*/  BSYNC B1 ;  /* 0x0000000000017941 */ /* 0x000fea0003800000 */
.L_x_166:
        /* <DEDUP_REMOVED lines=9> */
.L_x_169:
[----:B------:R-:W-:Y:S05]  /*5f20*/  BSYNC B1 ;  /* 0x0000000000017941 */ /* 0x000fea0003800000 */
.L_x_168:
[----:B-----5:R-:W-:Y:S01]  /*5f30*/  HADD2.F32 R3, -RZ, R154.H0_H0 ;  /* 0x2000009aff037230 */ /* 0x020fe20000004100 */
[----:B0-----:R-:W-:Y:S01]  /*5f40*/  IADD3 R8, P3, R167, R8, RZ ;  /* 0x00000008a7087210 */ /* 0x001fe20007f7e0ff */
[----:B------:R-:W-:Y:S01]  /*5f50*/  BSSY B1, `(.L_x_170) ;  /* 0x0000009000017945 */ /* 0x000fe20003800000 */
[----:B------:R-:W-:Y:S02]  /*5f60*/  ISETP.GT.AND P2, PT, R0, 0x9, P1 ;  /* 0x000000090000780c */ /* 0x000fe40000f44270 */
[----:B------:R-:W-:Y:S01]  /*5f70*/  FMUL R3, R3, R156 ;  /* 0x0000009c03037220 */ /* 0x000fe20000400000 */
[----:B------:R-:W-:-:S03]  /*5f80*/  IMAD.X R9, R169, 0x1, R9, P3 ;  /* 0x00000001a9097824 */ /* 0x000fc600018e0609 */
[----:B------:R-:W-:-:S05]  /*5f90*/  FFMA R3, R30, R155, R3 ;  /* 0x0000009b1e037223 */ /* 0x000fca0000000003 */
[----:B------:R-:W-:-:S05]  /*5fa0*/  F2FP.F16.F32.PACK_AB R3, RZ, R3 ;  /* 0x00000003ff03723e */ /* 0x000fca00000000ff */
[----:B------:R0:W-:Y:S01]  /*5fb0*/  @P4 STG.E.U16 desc[UR36][R8.64+0x10], R3 ;  /* 0x0000100308004986 */ /* 0x0001e2000c101524 */
[----:B------:R-:W-:Y:S05]  /*5fc0*/  @!P2 BRA `(.L_x_171) ;  /* 0x000000000004a947 */ /* 0x000fea0003800000 */
[----:B------:R0:W5:Y:S02]  /*5fd0*/  LDG.E.LTC128B.U16 R154, desc[UR36][R10.64+0x12] ;  /* 0x000012240a9a7981 */ /* 0x000164000c1e1520 */
.L_x_171:
[----:B------:R-:W-:Y:S05]  /*5fe0*/  BSYNC B1 ;  /* 0x0000000000017941 */ /* 0x000fea0003800000 */
.L_x_170:
[----:B0----5:R-:W-:Y:S01]  /*5ff0*/  HADD2.F32 R3, -RZ, R154.H0_H0 ;  /* 0x2000009aff037230 */ /* 0x021fe20000004100 */
[----:B------:R-:W-:Y:S01]  /*6000*/  ISETP.GT.AND P3, PT, R0, 0x10, P0 ;  /* 0x000000100000780c */ /* 0x000fe20000764270 */
[----:B------:R-:W-:Y:S03]  /*6010*/  BSSY B1, `(.L_x_172) ;  /* 0x0000009000017945 */ /* 0x000fe60003800000 */
[----:B------:R-:W-:-:S04]  /*6020*/  FMUL R8, R3, R156 ;  /* 0x0000009c03087220 */ /* 0x000fc80000400000 */
[----:B------:R-:W-:Y:S01]  /*6030*/  FFMA R31, R31, R155, R8 ;  /* 0x0000009b1f1f7223 */ /* 0x000fe20000000008 */
[----:B------:R-:W-:-:S04]  /*6040*/  IADD3 R8, P4, P5, R167, R160, R93 ;  /* 0x000000a0a7087210 */ /* 0x000fc80007d9e05d */
[----:B------:R-:W-:Y:S02]  /*6050*/  F2FP.F16.F32.PACK_AB R31, RZ, R31 ;  /* 0x0000001fff1f723e */ /* 0x000fe400000000ff */
[----:B------:R-:W-:-:S05]  /*6060*/  IADD3.X R9, R169, R161, R95, P4, P5 ;  /* 0x000000a1a9097210 */ /* 0x000fca00027ea45f */
[----:B------:R0:W-:Y:S01]  /*6070*/  @P2 STG.E.U16 desc[UR36][R8.64+0x12], R31 ;  /* 0x0000121f08002986 */ /* 0x0001e2000c101524 */
[----:B------:R-:W-:Y:S05]  /*6080*/  @!P3 BRA `(.L_x_173) ;  /* 0x000000000004b947 */ /* 0x000fea0003800000 */
[----:B------:R0:W5:Y:S02]  /*6090*/  LDG.E.LTC128B.U16 R154, desc[UR36][R4.64+0x20] ;  /* 0x00002024049a7981 */ /* 0x000164000c1e1520 */
.L_x_173:
[----:B------:R-:W-:Y:S05]  /*60a0*/  BSYNC B1 ;  /* 0x0000000000017941 */ /* 0x000fea0003800000 */
.L_x_172:
[----:B-----5:R-:W-:Y:S01]  /*60b0*/  HADD2.F32 R3, -RZ, R154.H0_H0 ;  /* 0x2000009aff037230 */ /* 0x020fe20000004100 */
        /* <DEDUP_REMOVED lines=8> */
.L_x_175:
[----:B------:R-:W-:Y:S05]  /*6140*/  BSYNC B1 ;  /* 0x0000000000017941 */ /* 0x000fea0003800000 */
.L_x_174:
[----:B0----5:R-:W-:Y:S01]  /*6150*/  HADD2.F32 R3, -RZ, R154.H0_H0 ;  /* 0x2000009aff037230 */ /* 0x021fe20000004100 */
[----:B------:R-:W-:Y:S01]  /*6160*/  ISETP.GT.AND P3, PT, R0, 0x10, P1 ;  /* 0x000000100000780c */ /* 0x000fe20000f64270 */
[----:B------:R-:W-:Y:S03]  /*6170*/  BSSY B1, `(.L_x_176) ;  /* 0x0000007000017945 */ /* 0x000fe60003800000 */
[----:B--2---:R-:W-:-:S04]  /*6180*/  FMUL R12, R3, R156 ;  /* 0x0000009c030c7220 */ /* 0x004fc80000400000 */
[----:B------:R-:W-:-:S05]  /*6190*/  FFMA R12, R33, R155, R12 ;  /* 0x0000009b210c7223 */ /* 0x000fca000000000c */
[----:B------:R-:W-:-:S05]  /*61a0*/  F2FP.F16.F32.PACK_AB R12, RZ, R12 ;  /* 0x0000000cff0c723e */ /* 0x000fca00000000ff */
[----:B------:R0:W-:Y:S01]  /*61b0*/  @P2 STG.E.U16 desc[UR36][R6.64+0x22], R12 ;  /* 0x0000220c06002986 */ /* 0x0001e2000c101524 */
[----:B------:R-:W-:Y:S05]  /*61c0*/  @!P3 BRA `(.L_x_177) ;  /* 0x000000000004b947 */ /* 0x000fea0003800000 */
[----:B------:R2:W5:Y:S02]  /*61d0*/  LDG.E.LTC128B.U16 R154, desc[UR36][R10.64+0x20] ;  /* 0x000020240a9a7981 */ /* 0x000564000c1e1520 */
.L_x_177:
[----:B------:R-:W-:Y:S05]  /*61e0*/  BSYNC B1 ;  /* 0x0000000000017941 */ /* 0x000fea0003800000 */
.L_x_176:
        /* <DEDUP_REMOVED lines=9> */
.L_x_179:
[----:B------:R-:W-:Y:S05]  /*6280*/  BSYNC B1 ;  /* 0x0000000000017941 */ /* 0x000fea0003800000 */
.L_x_178:
[----:B0----5:R-:W-:Y:S01]  /*6290*/  HADD2.F32 R3, -RZ, R154.H0_H0 ;  /* 0x2000009aff037230 */ /* 0x021fe20000004100 */
        /* <DEDUP_REMOVED lines=8> */
.L_x_181:
[----:B------:R-:W-:Y:S05]  /*6320*/  BSYNC B1 ;  /* 0x0000000000017941 */ /* 0x000fea0003800000 */
.L_x_180:
        /* <DEDUP_REMOVED lines=9> */
.L_x_183:
[----:B------:R-:W-:Y:S05]  /*63c0*/  BSYNC B1 ;  /* 0x0000000000017941 */ /* 0x000fea0003800000 */
.L_x_182:
        /* <DEDUP_REMOVED lines=9> */
.L_x_185:
[----:B------:R-:W-:Y:S05]  /*6460*/  BSYNC B1 ;  /* 0x0000000000017941 */ /* 0x000fea0003800000 */
.L_x_184:
        /* <DEDUP_REMOVED lines=9> */
.L_x_187:
[----:B------:R-:W-:Y:S05]  /*6500*/  BSYNC B1 ;  /* 0x0000000000017941 */ /* 0x000fea0003800000 */
.L_x_186:
        /* <DEDUP_REMOVED lines=9> */
.L_x_189:
[----:B------:R-:W-:Y:S05]  /*65a0*/  BSYNC B1 ;  /* 0x0000000000017941 */ /* 0x000fea0003800000 */
.L_x_188:
        /* <DEDUP_REMOVED lines=9> */
.L_x_191:
[----:B------:R-:W-:Y:S05]  /*6640*/  BSYNC B1 ;  /* 0x0000000000017941 */ /* 0x000fea0003800000 */
.L_x_190:
        /* <DEDUP_REMOVED lines=9> */
.L_x_193:
[----:B------:R-:W-:Y:S05]  /*66e0*/  BSYNC B1 ;  /* 0x0000000000017941 */ /* 0x000fea0003800000 */
.L_x_192:
        /* <DEDUP_REMOVED lines=9> */
.L_x_195:
[----:B------:R-:W-:Y:S05]  /*6780*/  BSYNC B1 ;  /* 0x0000000000017941 */ /* 0x000fea0003800000 */
.L_x_194:
        /* <DEDUP_REMOVED lines=9> */
.L_x_197:
[----:B------:R-:W-:Y:S05]  /*6820*/  BSYNC B1 ;  /* 0x0000000000017941 */ /* 0x000fea0003800000 */
.L_x_196:
        /* <DEDUP_REMOVED lines=9> */
.L_x_199:
[----:B------:R-:W-:Y:S05]  /*68c0*/  BSYNC B1 ;  /* 0x0000000000017941 */ /* 0x000fea0003800000 */
.L_x_198:
        /* <DEDUP_REMOVED lines=9> */
.L_x_201:
[----:B------:R-:W-:Y:S05]  /*6960*/  BSYNC B1 ;  /* 0x0000000000017941 */ /* 0x000fea0003800000 */
.L_x_200:
        /* <DEDUP_REMOVED lines=9> */
.L_x_203:
[----:B------:R-:W-:Y:S05]  /*6a00*/  BSYNC B1 ;  /* 0x0000000000017941 */ /* 0x000fea0003800000 */
.L_x_202:
        /* <DEDUP_REMOVED lines=9> */
.L_x_205:
[----:B------:R-:W-:Y:S05]  /*6aa0*/  BSYNC B1 ;  /* 0x0000000000017941 */ /* 0x000fea0003800000 */
.L_x_204:
        /* <DEDUP_REMOVED lines=9> */
.L_x_207:
[----:B------:R-:W-:Y:S05]  /*6b40*/  BSYNC B1 ;  /* 0x0000000000017941 */ /* 0x000fea0003800000 */
.L_x_206:
        /* <DEDUP_REMOVED lines=9> */
.L_x_209:
[----:B------:R-:W-:Y:S05]  /*6be0*/  BSYNC B1 ;  /* 0x0000000000017941 */ /* 0x000fea0003800000 */
.L_x_208:
        /* <DEDUP_REMOVED lines=9> */
.L_x_211:
[----:B------:R-:W-:Y:S05]  /*6c80*/  BSYNC B1 ;  /* 0x0000000000017941 */ /* 0x000fea0003800000 */
.L_x_210:
        /* <DEDUP_REMOVED lines=9> */
.L_x_213:
[----:B------:R-:W-:Y:S05]  /*6d20*/  BSYNC B1 ;  /* 0x0000000000017941 */ /* 0x000fea0003800000 */
.L_x_212:
        /* <DEDUP_REMOVED lines=9> */
.L_x_215:
[----:B------:R-:W-:Y:S05]  /*6dc0*/  BSYNC B1 ;  /* 0x0000000000017941 */ /* 0x000fea0003800000 */
.L_x_214:
        /* <DEDUP_REMOVED lines=9> */
.L_x_217:
[----:B------:R-:W-:Y:S05]  /*6e60*/  BSYNC B1 ;  /* 0x0000000000017941 */ /* 0x000fea0003800000 */
.L_x_216:
        /* <DEDUP_REMOVED lines=9> */
.L_x_219:
[----:B------:R-:W-:Y:S05]  /*6f00*/  BSYNC B1 ;  /* 0x0000000000017941 */ /* 0x000fea0003800000 */
.L_x_218:
        /* <DEDUP_REMOVED lines=9> */
.L_x_221:
[----:B------:R-:W-:Y:S05]  /*6fa0*/  BSYNC B1 ;  /* 0x0000000000017941 */ /* 0x000fea0003800000 */
.L_x_220:
        /* <DEDUP_REMOVED lines=9> */
.L_x_223:
[----:B------:R-:W-:Y:S05]  /*7040*/  BSYNC B1 ;  /* 0x0000000000017941 */ /* 0x000fea0003800000 */
.L_x_222:
        /* <DEDUP_REMOVED lines=9> */
.L_x_225:
[----:B------:R-:W-:Y:S05]  /*70e0*/  BSYNC B1 ;  /* 0x0000000000017941 */ /* 0x000fea0003800000 */
.L_x_224:
        /* <DEDUP_REMOVED lines=9> */
.L_x_227:
[----:B------:R-:W-:Y:S05]  /*7180*/  BSYNC B1 ;  /* 0x0000000000017941 */ /* 0x000fea0003800000 */
.L_x_226:
        /* <DEDUP_REMOVED lines=9> */
.L_x_229:
[----:B------:R-:W-:Y:S05]  /*7220*/  BSYNC B1 ;  /* 0x0000000000017941 */ /* 0x000fea0003800000 */
.L_x_228:
        /* <DEDUP_REMOVED lines=9> */
.L_x_231:
[----:B------:R-:W-:Y:S05]  /*72c0*/  BSYNC B1 ;  /* 0x0000000000017941 */ /* 0x000fea0003800000 */
.L_x_230:
        /* <DEDUP_REMOVED lines=9> */
.L_x_233:
[----:B------:R-:W-:Y:S05]  /*7360*/  BSYNC B1 ;  /* 0x0000000000017941 */ /* 0x000fea0003800000 */
.L_x_232:
        /* <DEDUP_REMOVED lines=9> */
.L_x_235:
[----:B------:R-:W-:Y:S05]  /*7400*/  BSYNC B1 ;  /* 0x0000000000017941 */ /* 0x000fea0003800000 */
.L_x_234:
        /* <DEDUP_REMOVED lines=9> */
.L_x_237:
[----:B------:R-:W-:Y:S05]  /*74a0*/  BSYNC B1 ;  /* 0x0000000000017941 */ /* 0x000fea0003800000 */
.L_x_236:
        /* <DEDUP_REMOVED lines=9> */
.L_x_239:
[----:B------:R-:W-:Y:S05]  /*7540*/  BSYNC B1 ;  /* 0x0000000000017941 */ /* 0x000fea0003800000 */
.L_x_238:
        /* <DEDUP_REMOVED lines=9> */
.L_x_241:
[----:B------:R-:W-:Y:S05]  /*75e0*/  BSYNC B1 ;  /* 0x0000000000017941 */ /* 0x000fea0003800000 */
.L_x_240:
        /* <DEDUP_REMOVED lines=9> */
.L_x_243:
[----:B------:R-:W-:Y:S05]  /*7680*/  BSYNC B1 ;  /* 0x0000000000017941 */ /* 0x000fea0003800000 */
.L_x_242:
        /* <DEDUP_REMOVED lines=9> */
.L_x_245:
[----:B------:R-:W-:Y:S05]  /*7720*/  BSYNC B1 ;  /* 0x0000000000017941 */ /* 0x000fea0003800000 */
.L_x_244:
        /* <DEDUP_REMOVED lines=9> */
.L_x_247:
[----:B------:R-:W-:Y:S05]  /*77c0*/  BSYNC B1 ;  /* 0x0000000000017941 */ /* 0x000fea0003800000 */
.L_x_246:
        /* <DEDUP_REMOVED lines=9> */
.L_x_249:
[----:B------:R-:W-:Y:S05]  /*7860*/  BSYNC B1 ;  /* 0x0000000000017941 */ /* 0x000fea0003800000 */
.L_x_248:
        /* <DEDUP_REMOVED lines=9> */
.L_x_251:
[----:B------:R-:W-:Y:S05]  /*7900*/  BSYNC B1 ;  /* 0x0000000000017941 */ /* 0x000fea0003800000 */
.L_x_250:
        /* <DEDUP_REMOVED lines=9> */
.L_x_253:
[----:B------:R-:W-:Y:S05]  /*79a0*/  BSYNC B1 ;  /* 0x0000000000017941 */ /* 0x000fea0003800000 */
.L_x_252:
        /* <DEDUP_REMOVED lines=9> */
.L_x_255:
[----:B------:R-:W-:Y:S05]  /*7a40*/  BSYNC B1 ;  /* 0x0000000000017941 */ /* 0x000fea0003800000 */
.L_x_254:
        /* <DEDUP_REMOVED lines=9> */
.L_x_257:
[----:B------:R-:W-:Y:S05]  /*7ae0*/  BSYNC B1 ;  /* 0x0000000000017941 */ /* 0x000fea0003800000 */
.L_x_256:
        /* <DEDUP_REMOVED lines=9> */
.L_x_259:
[----:B------:R-:W-:Y:S05]  /*7b80*/  BSYNC B1 ;  /* 0x0000000000017941 */ /* 0x000fea0003800000 */
.L_x_258:
        /* <DEDUP_REMOVED lines=9> */
.L_x_261:
[----:B------:R-:W-:Y:S05]  /*7c20*/  BSYNC B1 ;  /* 0x0000000000017941 */ /* 0x000fea0003800000 */
.L_x_260:
        /* <DEDUP_REMOVED lines=9> */
.L_x_263:
[----:B------:R-:W-:Y:S05]  /*7cc0*/  BSYNC B1 ;  /* 0x0000000000017941 */ /* 0x000fea0003800000 */
.L_x_262:
        /* <DEDUP_REMOVED lines=9> */
.L_x_265:
[----:B------:R-:W-:Y:S05]  /*7d60*/  BSYNC B1 ;  /* 0x0000000000017941 */ /* 0x000fea0003800000 */
.L_x_264:
        /* <DEDUP_REMOVED lines=9> */
.L_x_267:
[----:B------:R-:W-:Y:S05]  /*7e00*/  BSYNC B1 ;  /* 0x0000000000017941 */ /* 0x000fea0003800000 */
.L_x_266:
        /* <DEDUP_REMOVED lines=9> */
.L_x_269:
[----:B------:R-:W-:Y:S05]  /*7ea0*/  BSYNC B1 ;  /* 0x0000000000017941 */ /* 0x000fea0003800000 */
.L_x_268:
        /* <DEDUP_REMOVED lines=9> */
.L_x_271:
[----:B------:R-:W-:Y:S05]  /*7f40*/  BSYNC B1 ;  /* 0x0000000000017941 */ /* 0x000fea0003800000 */
.L_x_270:
        /* <DEDUP_REMOVED lines=9> */
.L_x_273:
[----:B------:R-:W-:Y:S05]  /*7fe0*/  BSYNC B1 ;  /* 0x0000000000017941 */ /* 0x000fea0003800000 */
.L_x_272:
        /* <DEDUP_REMOVED lines=9> */
.L_x_275:
[----:B------:R-:W-:Y:S05]  /*8080*/  BSYNC B1 ;  /* 0x0000000000017941 */ /* 0x000fea0003800000 */
.L_x_274:
        /* <DEDUP_REMOVED lines=9> */
.L_x_277:
[----:B------:R-:W-:Y:S05]  /*8120*/  BSYNC B1 ;  /* 0x0000000000017941 */ /* 0x000fea0003800000 */
.L_x_276:
        /* <DEDUP_REMOVED lines=9> */
.L_x_279:
[----:B------:R-:W-:Y:S05]  /*81c0*/  BSYNC B1 ;  /* 0x0000000000017941 */ /* 0x000fea0003800000 */
.L_x_278:
[----:B0----5:R-:W-:Y:S01]  /*81d0*/  HADD2.F32 R3, -RZ, R154.H0_H0 ;  /* 0x2000009aff037230 */ /* 0x021fe20000004100 */
[----:B------:R-:W-:Y:S01]  /*81e0*/  ISETP.GT.AND P2, PT, R0, 0x78, P1 ;  /* 0x000000780000780c */ /* 0x000fe20000f44270 */
[----:B------:R-:W-:Y:S03]  /*81f0*/  BSSY B1, `(.L_x_280) ;  /* 0x0000007000017945 */ /* 0x000fe60003800000 */
[----:B-1----:R-:W-:-:S04]  /*8200*/  FMUL R4, R3, R156 ;  /* 0x0000009c03047220 */ /* 0x002fc80000400000 */
[----:B------:R-:W-:-:S05]  /*8210*/  FFMA R4, R85, R155, R4 ;  /* 0x0000009b55047223 */ /* 0x000fca0000000004 */
[----:B------:R-:W-:-:S05]  /*8220*/  F2FP.F16.F32.PACK_AB R4, RZ, R4 ;  /* 0x00000004ff04723e */ /* 0x000fca00000000ff */
[----:B------:R0:W-:Y:S01]  /*8230*/  @P0 STG.E.U16 desc[UR36][R6.64+0xf2], R4 ;  /* 0x0000f20406000986 */ /* 0x0001e2000c101524 */
[----:B------:R-:W-:Y:S05]  /*8240*/  @!P2 BRA `(.L_x_281) ;  /* 0x000000000004a947 */ /* 0x000fea0003800000 */
[----:B------:R1:W5:Y:S02]  /*8250*/  LDG.E.LTC128B.U16 R154, desc[UR36][R10.64+0xf0] ;  /* 0x0000f0240a9a7981 */ /* 0x000364000c1e1520 */
.L_x_281:
[----:B------:R-:W-:Y:S05]  /*8260*/  BSYNC B1 ;  /* 0x0000000000017941 */ /* 0x000fea0003800000 */
.L_x_280:
[----:B-----5:R-:W-:Y:S01]  /*8270*/  HADD2.F32 R3, -RZ, R154.H0_H0 ;  /* 0x2000009aff037230 */ /* 0x020fe20000004100 */
[----:B------:R-:W-:Y:S01]  /*8280*/  ISETP.GT.AND P1, PT, R0, 0x79, P1 ;  /* 0x000000790000780c */ /* 0x000fe20000f24270 */
[----:B0-----:R-:W-:Y:S01]  /*8290*/  @P2 IMAD.MOV.U32 R4, RZ, RZ, R8 ;  /* 0x000000ffff042224 */ /* 0x001fe200078e0008 */
[----:B------:R-:W-:Y:S01]  /*82a0*/  BSSY B1, `(.L_x_282) ;  /* 0x0000008000017945 */ /* 0x000fe20003800000 */
[----:B------:R-:W-:Y:S02]  /*82b0*/  @P2 IMAD.MOV.U32 R5, RZ, RZ, R9 ;  /* 0x000000ffff052224 */ /* 0x000fe400078e0009 */
[----:B------:R-:W-:-:S04]  /*82c0*/  FMUL R3, R3, R156 ;  /* 0x0000009c03037220 */ /* 0x000fc80000400000 */
[----:B------:R-:W-:-:S05]  /*82d0*/  FFMA R3, R86, R155, R3 ;  /* 0x0000009b56037223 */ /* 0x000fca0000000003 */
[----:B------:R-:W-:-:S05]  /*82e0*/  F2FP.F16.F32.PACK_AB R3, RZ, R3 ;  /* 0x00000003ff03723e */ /* 0x000fca00000000ff */
[----:B------:R0:W-:Y:S01]  /*82f0*/  @P2 STG.E.U16 desc[UR36][R4.64+0xf0], R3 ;  /* 0x0000f00304002986 */ /* 0x0001e2000c101524 */
[----:B------:R-:W-:Y:S05]  /*8300*/  @!P1 BRA `(.L_x_283) ;  /* 0x0000000000049947 */ /* 0x000fea0003800000 */
[----:B------:R0:W5:Y:S02]  /*8310*/  LDG.E.LTC128B.U16 R154, desc[UR36][R10.64+0xf2] ;  /* 0x0000f2240a9a7981 */ /* 0x000164000c1e1520 */
.L_x_283:
[----:B------:R-:W-:Y:S05]  /*8320*/  BSYNC B1 ;  /* 0x0000000000017941 */ /* 0x000fea0003800000 */
.L_x_282:
[----:B------:R-:W-:Y:S05]  /*8330*/  @!P1 BRA `(.L_x_284) ;  /* 0x00000024004c9947 */ /* 0x000fea0003800000 */
[----:B0----5:R-:W-:-:S05]  /*8340*/  HADD2.F32 R3, -RZ, R154.H0_H0 ;  /* 0x2000009aff037230 */ /* 0x021fca0000004100 */
[----:B------:R-:W-:-:S04]  /*8350*/  FMUL R0, R3, R156 ;  /* 0x0000009c03007220 */ /* 0x000fc80000400000 */
[----:B------:R-:W-:-:S05]  /*8360*/  FFMA R0, R87, R155, R0 ;  /* 0x0000009b57007223 */ /* 0x000fca0000000000 */
[----:B------:R-:W-:-:S05]  /*8370*/  F2FP.F16.F32.PACK_AB R0, RZ, R0 ;  /* 0x00000000ff00723e */ /* 0x000fca00000000ff */
[----:B------:R0:W-:Y:S01]  /*8380*/  STG.E.U16 desc[UR36][R8.64+0xf2], R0 ;  /* 0x0000f20008007986 */ /* 0x0001e2000c101524 */
[----:B------:R-:W-:Y:S05]  /*8390*/  BRA `(.L_x_284) ;  /* 0x0000002400347947 */ /* 0x000fea0003800000 */
.L_x_33:
[----:B------:R-:W-:Y:S01]  /*83a0*/  ULDC.64 UR4, c[0x0][0x5c0] ;  /* 0x0001700000047ab9 */ /* 0x000fe20000000a00 */
[-C--:B------:R-:W-:Y:S01]  /*83b0*/  FMUL R88, R88, R155.reuse ;  /* 0x0000009b58587220 */ /* 0x080fe20000400000 */
[----:B------:R-:W-:Y:S01]  /*83c0*/  LEA R6, P0, R168, UR4, 0x1 ;  /* 0x00000004a8067c11 */ /* 0x000fe2000f8008ff */
[----:B------:R-:W-:Y:S01]  /*83d0*/  IMAD.SHL.U32 R11, R4, 0x10, RZ ;  /* 0x00000010040b7824 */ /* 0x000fe200078e00ff */
[----:B------:R-:W-:Y:S01]  /*83e0*/  ISETP.GT.AND P2, PT, R0, 0x1, P3 ;  /* 0x000000010000780c */ /* 0x000fe20001f44270 */
[-C--:B------:R-:W-:Y:S01]  /*83f0*/  FMUL R89, R89, R155.reuse ;  /* 0x0000009b59597220 */ /* 0x080fe20000400000 */
[----:B------:R-:W-:Y:S01]  /*8400*/  LEA.HI.X R7, R168, UR5, R167, 0x1, P0 ;  /* 0x00000005a8077c11 */ /* 0x000fe200080f0ca7 */
[-C--:B------:R-:W-:Y:S01]  /*8410*/  FMUL R90, R90, R155.reuse ;  /* 0x0000009b5a5a7220 */ /* 0x080fe20000400000 */
[----:B------:R-:W-:Y:S01]  /*8420*/  ISETP.GT.AND P0, PT, R3, 0x8, PT ;  /* 0x000000080300780c */ /* 0x000fe20003f04270 */
[-C--:B------:R-:W-:Y:S01]  /*8430*/  FMUL R91, R91, R155.reuse ;  /* 0x0000009b5b5b7220 */ /* 0x080fe20000400000 */
[----:B------:R-:W-:Y:S01]  /*8440*/  F2FP.F16.F32.PACK_AB R88, RZ, R88 ;  /* 0x00000058ff58723e */ /* 0x000fe200000000ff */
[-C--:B------:R-:W-:Y:S01]  /*8450*/  FMUL R92, R92, R155.reuse ;  /* 0x0000009b5c5c7220 */ /* 0x080fe20000400000 */
[----:B------:R-:W-:Y:S01]  /*8460*/  ISETP.GT.AND P4, PT, R0, RZ, P0 ;  /* 0x000000ff0000720c */ /* 0x000fe20000784270 */
[-C--:B------:R-:W-:Y:S01]  /*8470*/  FMUL R93, R93, R155.reuse ;  /* 0x0000009b5d5d7220 */ /* 0x080fe20000400000 */
[----:B------:R-:W-:Y:S01]  /*8480*/  SHF.L.U64.HI R9, R4, 0x4, R5 ;  /* 0x0000000404097819 */ /* 0x000fe20000010205 */
[----:B------:R-:W-:Y:S01]  /*8490*/  @P1 STG.E.U16 desc[UR36][R6.64], R88 ;  /* 0x0000005806001986 */ /* 0x000fe2000c101524 */
[----:B------:R-:W-:Y:S01]  /*84a0*/  IADD3 R12, P5, R11, R6, RZ ;  /* 0x000000060b0c7210 */ /* 0x000fe20007fbe0ff */
[-C--:B------:R-:W-:Y:S01]  /*84b0*/  FMUL R94, R94, R155.reuse ;  /* 0x0000009b5e5e7220 */ /* 0x080fe20000400000 */
[----:B------:R-:W-:Y:S01]  /*84c0*/  ISETP.GT.AND P1, PT, R0, 0x1, P0 ;  /* 0x000000010000780c */ /* 0x000fe20000724270 */
[----:B------:R-:W-:Y:S01]  /*84d0*/  FMUL R95, R95, R155 ;  /* 0x0000009b5f5f7220 */ /* 0x000fe20000400000 */
[----:B------:R-:W-:Y:S01]  /*84e0*/  F2FP.F16.F32.PACK_AB R89, RZ, R89 ;  /* 0x00000059ff59723e */ /* 0x000fe200000000ff */
[----:B------:R-:W-:Y:S01]  /*84f0*/  IMAD.X R13, R9, 0x1, R7, P5 ;  /* 0x00000001090d7824 */ /* 0x000fe200028e0607 */
[----:B------:R-:W-:Y:S01]  /*8500*/  F2FP.F16.F32.PACK_AB R90, RZ, R90 ;  /* 0x0000005aff5a723e */ /* 0x000fe200000000ff */
[----:B------:R-:W-:Y:S01]  /*8510*/  FMUL R96, R96, R155 ;  /* 0x0000009b60607220 */ /* 0x000fe20000400000 */
[----:B------:R-:W-:Y:S01]  /*8520*/  F2FP.F16.F32.PACK_AB R91, RZ, R91 ;  /* 0x0000005bff5b723e */ /* 0x000fe200000000ff */
[----:B------:R-:W-:Y:S01]  /*8530*/  @P2 STG.E.U16 desc[UR36][R6.64+0x2], R89 ;  /* 0x0000025906002986 */ /* 0x000fe2000c101524 */
[C---:B------:R-:W-:Y:S01]  /*8540*/  ISETP.GT.AND P5, PT, R0.reuse, 0x9, P3 ;  /* 0x000000090000780c */ /* 0x040fe20001fa4270 */
[-C--:B------:R-:W-:Y:S01]  /*8550*/  FMUL R97, R97, R155.reuse ;  /* 0x0000009b61617220 */ /* 0x080fe20000400000 */
[C---:B------:R-:W-:Y:S01]  /*8560*/  ISETP.GT.AND P2, PT, R0.reuse, 0x8, P0 ;  /* 0x000000080000780c */ /* 0x040fe20000744270 */
[----:B------:R-:W-:Y:S01]  /*8570*/  @P4 STG.E.U16 desc[UR36][R12.64], R90 ;  /* 0x0000005a0c004986 */ /* 0x000fe2000c101524 */
[----:B------:R-:W-:Y:S01]  /*8580*/  ISETP.GT.AND P4, PT, R0, 0x8, P3 ;  /* 0x000000080000780c */ /* 0x000fe20001f84270 */
[-C--:B------:R-:W-:Y:S01]  /*8590*/  FMUL R98, R98, R155.reuse ;  /* 0x0000009b62627220 */ /* 0x080fe20000400000 */
[----:B------:R-:W-:Y:S01]  /*85a0*/  F2FP.F16.F32.PACK_AB R92, RZ, R92 ;  /* 0x0000005cff5c723e */ /* 0x000fe200000000ff */
[----:B------:R-:W-:Y:S01]  /*85b0*/  @P1 STG.E.U16 desc[UR36][R12.64+0x2], R91 ;  /* 0x0000025b0c001986 */ /* 0x000fe2000c101524 */
[----:B------:R-:W-:Y:S01]  /*85c0*/  ISETP.GT.AND P1, PT, R0, 0x9, P0 ;  /* 0x000000090000780c */ /* 0x000fe20000724270 */
[----:B------:R-:W-:Y:S01]  /*85d0*/  FMUL R99, R99, R155 ;  /* 0x0000009b63637220 */ /* 0x000fe20000400000 */
[----:B------:R-:W-:Y:S01]  /*85e0*/  F2FP.F16.F32.PACK_AB R93, RZ, R93 ;  /* 0x0000005dff5d723e */ /* 0x000fe200000000ff */
[-C--:B------:R-:W-:Y:S01]  /*85f0*/  FMUL R100, R100, R155.reuse ;  /* 0x0000009b64647220 */ /* 0x080fe20000400000 */
[----:B------:R-:W-:Y:S01]  /*8600*/  F2FP.F16.F32.PACK_AB R94, RZ, R94 ;  /* 0x0000005eff5e723e */ /* 0x000fe200000000ff */
[----:B------:R-:W-:Y:S01]  /*8610*/  FMUL R101, R101, R155 ;  /* 0x0000009b65657220 */ /* 0x000fe20000400000 */
[----:B------:R-:W-:Y:S01]  /*8620*/  F2FP.F16.F32.PACK_AB R95, RZ, R95 ;  /* 0x0000005fff5f723e */ /* 0x000fe200000000ff */
[-C--:B------:R-:W-:Y:S01]  /*8630*/  FMUL R102, R102, R155.reuse ;  /* 0x0000009b66667220 */ /* 0x080fe20000400000 */
[----:B------:R-:W-:Y:S01]  /*8640*/  F2FP.F16.F32.PACK_AB R96, RZ, R96 ;  /* 0x00000060ff60723e */ /* 0x000fe200000000ff */
[----:B------:R-:W-:Y:S01]  /*8650*/  @P4 STG.E.U16 desc[UR36][R6.64+0x10], R92 ;  /* 0x0000105c06004986 */ /* 0x000fe2000c101524 */
[C---:B------:R-:W-:Y:S01]  /*8660*/  ISETP.GT.AND P4, PT, R0.reuse, 0x10, P3 ;  /* 0x000000100000780c */ /* 0x040fe20001f84270 */
[----:B------:R-:W-:Y:S01]  /*8670*/  FMUL R103, R103, R155 ;  /* 0x0000009b67677220 */ /* 0x000fe20000400000 */
[----:B------:R-:W-:Y:S01]  /*8680*/  F2FP.F16.F32.PACK_AB R97, RZ, R97 ;  /* 0x00000061ff61723e */ /* 0x000fe200000000ff */
[----:B------:R-:W-:Y:S01]  /*8690*/  @P5 STG.E.U16 desc[UR36][R6.64+0x12], R93 ;  /* 0x0000125d06005986 */ /* 0x000fe2000c101524 */
[----:B------:R-:W-:Y:S01]  /*86a0*/  ISETP.GT.AND P5, PT, R0, 0x11, P0 ;  /* 0x000000110000780c */ /* 0x000fe200007a4270 */
        /* <DEDUP_REMOVED lines=74> */
[----:B------:R-:W-:Y:S01]  /*8b50*/  FMUL R125, R125, R155 ;  /* 0x0000009b7d7d7220 */ /* 0x000fe20000400000 */
[----:B------:R-:W-:Y:S01]  /*8b60*/  F2FP.F16.F32.PACK_AB R119, RZ, R119 ;  /* 0x00000077ff77723e */ /* 0x000fe200000000ff */
[-C--:B------:R-:W-:Y:S01]  /*8b70*/  FMUL R126, R126, R155.reuse ;  /* 0x0000009b7e7e7220 */ /* 0x080fe20000400000 */
[----:B------:R-:W-:Y:S01]  /*8b80*/  F2FP.F16.F32.PACK_AB R120, RZ, R120 ;  /* 0x00000078ff78723e */ /* 0x000fe200000000ff */
        /* <DEDUP_REMOVED lines=66> */
[----:B------:R-:W-:Y:S01]  /*8fb0*/  IMAD.SHL.U32 R23, R4, 0x100, RZ ;  /* 0x0000010004177824 */ /* 0x000fe200078e00ff */
[----:B------:R-:W-:Y:S01]  /*8fc0*/  F2FP.F16.F32.PACK_AB R140, RZ, R140 ;  /* 0x0000008cff8c723e */ /* 0x000fe200000000ff */
[----:B------:R-:W-:Y:S01]  /*8fd0*/  @P1 STG.E.U16 desc[UR36][R6.64+0x90], R124 ;  /* 0x0000907c06001986 */ /* 0x000fe2000c101524 */
[----:B------:R-:W-:Y:S01]  /*8fe0*/  ISETP.GT.AND P1, PT, R0, 0x50, P3 ;  /* 0x000000500000780c */ /* 0x000fe20001f24270 */
[----:B------:R-:W-:Y:S01]  /*8ff0*/  FMUL R146, R146, R155 ;  /* 0x0000009b92927220 */ /* 0x000fe20000400000 */
[----:B------:R-:W-:Y:S01]  /*9000*/  F2FP.F16.F32.PACK_AB R141, RZ, R141 ;  /* 0x0000008dff8d723e */ /* 0x000fe200000000ff */
[----:B------:R-:W-:Y:S01]  /*9010*/  @P2 STG.E.U16 desc[UR36][R6.64+0x92], R125 ;  /* 0x0000927d06002986 */ /* 0x000fe2000c101524 */
[C---:B------:R-:W-:Y:S01]  /*9020*/  ISETP.GT.AND P2, PT, R0.reuse, 0x51, P3 ;  /* 0x000000510000780c */ /* 0x040fe20001f44270 */
[-C--:B------:R-:W-:Y:S01]  /*9030*/  FMUL R147, R147, R155.reuse ;  /* 0x0000009b93937220 */ /* 0x080fe20000400000 */
        /* <DEDUP_REMOVED lines=11> */
[-C--:B------:R-:W-:Y:S01]  /*90f0*/  FMUL R150, R150, R155.reuse ;  /* 0x0000009b96967220 */ /* 0x080fe20000400000 */
[----:B------:R-:W-:Y:S01]  /*9100*/  SHF.L.U64.HI R21, R4, 0x8, R5 ;  /* 0x0000000804157819 */ /* 0x000fe20000010205 */
[----:B------:R-:W-:Y:S01]  /*9110*/  @P2 STG.E.U16 desc[UR36][R6.64+0xa2], R129 ;  /* 0x0000a28106002986 */ /* 0x000fe2000c101524 */
[C---:B------:R-:W-:Y:S01]  /*9120*/  ISETP.GT.AND P2, PT, R0.reuse, 0x59, P3 ;  /* 0x000000590000780c */ /* 0x040fe20001f44270 */
        /* <DEDUP_REMOVED lines=58> */
[----:B------:R-:W-:Y:S01]  /*94d0*/  @P2 STG.E.U16 desc[UR36][R12.64+0xd0], R142 ;  /* 0x0000d08e0c002986 */ /* 0x000fe2000c101524 */
[----:B------:R-:W-:Y:S01]  /*94e0*/  F2FP.F16.F32.PACK_AB R34, RZ, R34 ;  /* 0x00000022ff22723e */ /* 0x000fe200000000ff */
[----:B------:R-:W-:Y:S01]  /*94f0*/  FMUL R40, R40, R155 ;  /* 0x0000009b28287220 */ /* 0x000fe20000400000 */
[----:B------:R-:W-:Y:S01]  /*9500*/  F2FP.F16.F32.PACK_AB R35, RZ, R35 ;  /* 0x00000023ff23723e */ /* 0x000fe200000000ff */
        /* <DEDUP_REMOVED lines=8> */
[----:B------:R-:W-:Y:S01]  /*9590*/  @P1 IMAD.MOV.U32 R5, RZ, RZ, R7 ;  /* 0x000000ffff051224 */ /* 0x000fe200078e0007 */
[----:B------:R-:W-:Y:S01]  /*95a0*/  @P1 MOV R4, R6 ;  /* 0x0000000600041202 */ /* 0x000fe20000000f00 */
[-C--:B------:R-:W-:Y:S01]  /*95b0*/  FMUL R43, R43, R155.reuse ;  /* 0x0000009b2b2b7220 */ /* 0x080fe20000400000 */
[----:B------:R-:W-:Y:S01]  /*95c0*/  F2FP.F16.F32.PACK_AB R38, RZ, R38 ;  /* 0x00000026ff26723e */ /* 0x000fe200000000ff */
[----:B------:R-:W-:Y:S01]  /*95d0*/  FMUL R44, R44, R155 ;  /* 0x0000009b2c2c7220 */ /* 0x000fe20000400000 */
[----:B------:R-:W-:Y:S01]  /*95e0*/  F2FP.F16.F32.PACK_AB R39, RZ, R39 ;  /* 0x00000027ff27723e */ /* 0x000fe200000000ff */
[----:B------:R0:W-:Y:S01]  /*95f0*/  @P1 STG.E.U16 desc[UR36][R4.64+0xe2], R145 ;  /* 0x0000e29104001986 */ /* 0x0001e2000c101524 */
[----:B------:R-:W-:Y:S01]  /*9600*/  IADD3 R14, P1, P2, R11, R6, R23 ;  /* 0x000000060b0e7210 */ /* 0x000fe20007a3e017 */
[-C--:B------:R-:W-:Y:S01]  /*9610*/  FMUL R45, R45, R155.reuse ;  /* 0x0000009b2d2d7220 */ /* 0x080fe20000400000 */
[----:B------:R-:W-:Y:S01]  /*9620*/  F2FP.F16.F32.PACK_AB R40, RZ, R40 ;  /* 0x00000028ff28723e */ /* 0x000fe200000000ff */
[----:B------:R-:W-:Y:S01]  /*9630*/  FMUL R46, R46, R155 ;  /* 0x0000009b2e2e7220 */ /* 0x000fe20000400000 */
[----:B------:R-:W-:Y:S01]  /*9640*/  IADD3.X R15, R9, R7, R21, P1, P2 ;  /* 0x00000007090f7210 */ /* 0x000fe20000fe4415 */
[-C--:B------:R-:W-:Y:S01]  /*9650*/  FMUL R47, R47, R155.reuse ;  /* 0x0000009b2f2f7220 */ /* 0x080fe20000400000 */
[C---:B------:R-:W-:Y:S01]  /*9660*/  ISETP.GT.AND P1, PT, R3.reuse, 0x80, PT ;  /* 0x000000800300780c */ /* 0x040fe20003f24270 */
[-C--:B------:R-:W-:Y:S01]  /*9670*/  FMUL R48, R48, R155.reuse ;  /* 0x0000009b30307220 */ /* 0x080fe20000400000 */
[----:B------:R-:W-:Y:S01]  /*9680*/  ISETP.GT.AND P2, PT, R3, 0x88, PT ;  /* 0x000000880300780c */ /* 0x000fe20003f44270 */
[----:B------:R-:W-:Y:S01]  /*9690*/  FMUL R49, R49, R155 ;  /* 0x0000009b31317220 */ /* 0x000fe20000400000 */
[----:B------:R-:W-:Y:S01]  /*96a0*/  F2FP.F16.F32.PACK_AB R41, RZ, R41 ;  /* 0x00000029ff29723e */ /* 0x000fe200000000ff */
[----:B0-----:R-:W-:Y:S01]  /*96b0*/  @P5 IMAD.MOV.U32 R4, RZ, RZ, R12 ;  /* 0x000000ffff045224 */ /* 0x001fe200078e000c */
[----:B------:R-:W-:Y:S01]  /*96c0*/  F2FP.F16.F32.PACK_AB R42, RZ, R42 ;  /* 0x0000002aff2a723e */ /* 0x000fe200000000ff */
[----:B------:R-:W-:Y:S01]  /*96d0*/  @P5 IMAD.MOV.U32 R5, RZ, RZ, R13 ;  /* 0x000000ffff055224 */ /* 0x000fe200078e000d */
[----:B------:R-:W-:Y:S01]  /*96e0*/  F2FP.F16.F32.PACK_AB R43, RZ, R43 ;  /* 0x0000002bff2b723e */ /* 0x000fe200000000ff */
[-C--:B------:R-:W-:Y:S01]  /*96f0*/  FMUL R50, R50, R155.reuse ;  /* 0x0000009b32327220 */ /* 0x080fe20000400000 */
[----:B------:R-:W-:Y:S01]  /*9700*/  F2FP.F16.F32.PACK_AB R44, RZ, R44 ;  /* 0x0000002cff2c723e */ /* 0x000fe200000000ff */
[-C--:B------:R-:W-:Y:S01]  /*9710*/  FMUL R51, R51, R155.reuse ;  /* 0x0000009b33337220 */ /* 0x080fe20000400000 */
[----:B------:R0:W-:Y:S01]  /*9720*/  @P5 STG.E.U16 desc[UR36][R4.64+0xe0], R146 ;  /* 0x0000e09204005986 */ /* 0x0001e2000c101524 */
[----:B------:R-:W-:Y:S01]  /*9730*/  ISETP.GT.AND P5, PT, R0, 0x78, P3 ;  /* 0x000000780000780c */ /* 0x000fe20001fa4270 */
[-C--:B------:R-:W-:Y:S01]  /*9740*/  FMUL R52, R52, R155.reuse ;  /* 0x0000009b34347220 */ /* 0x080fe20000400000 */
[C---:B------:R-:W-:Y:S01]  /*9750*/  ISETP.GT.AND P3, PT, R0.reuse, 0x79, P3 ;  /* 0x000000790000780c */ /* 0x040fe20001f64270 */
[----:B------:R-:W-:Y:S01]  /*9760*/  @P4 STG.E.U16 desc[UR36][R12.64+0xe2], R147 ;  /* 0x0000e2930c004986 */ /* 0x000fe2000c101524 */
[C---:B------:R-:W-:Y:S01]  /*9770*/  ISETP.GT.AND P4, PT, R0.reuse, 0x78, P0 ;  /* 0x000000780000780c */ /* 0x040fe20000784270 */
[-C--:B------:R-:W-:Y:S01]  /*9780*/  FMUL R53, R53, R155.reuse ;  /* 0x0000009b35357220 */ /* 0x080fe20000400000 */
[----:B------:R-:W-:Y:S01]  /*9790*/  ISETP.GT.AND P0, PT, R0, 0x79, P0 ;  /* 0x000000790000780c */ /* 0x000fe20000704270 */
[----:B------:R-:W-:Y:S01]  /*97a0*/  FMUL R54, R54, R155 ;  /* 0x0000009b36367220 */ /* 0x000fe20000400000 */
[----:B------:R-:W-:Y:S01]  /*97b0*/  F2FP.F16.F32.PACK_AB R45, RZ, R45 ;  /* 0x0000002dff2d723e */ /* 0x000fe200000000ff */
[-C--:B------:R-:W-:Y:S01]  /*97c0*/  FMUL R55, R55, R155.reuse ;  /* 0x0000009b37377220 */ /* 0x080fe20000400000 */
[----:B------:R-:W-:Y:S01]  /*97d0*/  F2FP.F16.F32.PACK_AB R46, RZ, R46 ;  /* 0x0000002eff2e723e */ /* 0x000fe200000000ff */
[----:B------:R-:W-:Y:S01]  /*97e0*/  FMUL R56, R56, R155 ;  /* 0x0000009b38387220 */ /* 0x000fe20000400000 */
[----:B------:R-:W-:Y:S01]  /*97f0*/  F2FP.F16.F32.PACK_AB R47, RZ, R47 ;  /* 0x0000002fff2f723e */ /* 0x000fe200000000ff */
[----:B------:R-:W-:Y:S01]  /*9800*/  @P5 STG.E.U16 desc[UR36][R6.64+0xf0], R148 ;  /* 0x0000f09406005986 */ /* 0x000fe2000c101524 */
[----:B0-----:R-:W-:Y:S01]  /*9810*/  IADD3 R4, P5, R23, R6, RZ ;  /* 0x0000000617047210 */ /* 0x001fe20007fbe0ff */
[-C--:B------:R-:W-:Y:S01]  /*9820*/  FMUL R57, R57, R155.reuse ;  /* 0x0000009b39397220 */ /* 0x080fe20000400000 */
[----:B------:R-:W-:Y:S01]  /*9830*/  F2FP.F16.F32.PACK_AB R48, RZ, R48 ;  /* 0x00000030ff30723e */ /* 0x000fe200000000ff */
[----:B------:R0:W-:Y:S01]  /*9840*/  @P3 STG.E.U16 desc[UR36][R6.64+0xf2], R149 ;  /* 0x0000f29506003986 */ /* 0x0001e2000c101524 */
[C---:B------:R-:W-:Y:S01]  /*9850*/  ISETP.GT.AND P3, PT, R0.reuse, RZ, P1 ;  /* 0x000000ff0000720c */ /* 0x040fe20000f64270 */
[----:B------:R-:W-:Y:S01]  /*9860*/  IMAD.X R5, R21, 0x1, R7, P5 ;  /* 0x0000000115057824 */ /* 0x000fe200028e0607 */
[C---:B------:R-:W-:Y:S01]  /*9870*/  ISETP.GT.AND P5, PT, R0.reuse, RZ, P2 ;  /* 0x000000ff0000720c */ /* 0x040fe200017a4270 */
        /* <DEDUP_REMOVED lines=14> */
[----:B------:R-:W-:Y:S01]  /*9960*/  @P4 STG.E.U16 desc[UR36][R4.64+0x2], R25 ;  /* 0x0000021904004986 */ /* 0x000fe2000c101524 */
[----:B------:R-:W-:Y:S01]  /*9970*/  IADD3 R10, P4, R11, R4, RZ ;  /* 0x000000040b0a7210 */ /* 0x000fe20007f9e0ff */
[C-C-:B------:R-:W-:Y:S01]  /*9980*/  IMAD.X R7, R9.reuse, 0x1, R5.reuse, P3 ;  /* 0x0000000109077824 */ /* 0x140fe200018e0605 */
[----:B------:R-:W-:Y:S01]  /*9990*/  ISETP.GT.AND P3, PT, R0, 0x9, P2 ;  /* 0x000000090000780c */ /* 0x000fe20001764270 */
[----:B------:R-:W-:Y:S01]  /*99a0*/  FMUL R62, R62, R155 ;  /* 0x0000009b3e3e7220 */ /* 0x000fe20000400000 */
[----:B------:R-:W-:Y:S01]  /*99b0*/  F2FP.F16.F32.PACK_AB R53, RZ, R53 ;  /* 0x00000035ff35723e */ /* 0x000fe200000000ff */
[----:B------:R-:W-:Y:S01]  /*99c0*/  IMAD.X R11, R9, 0x1, R5, P4 ;  /* 0x00000001090b7824 */ /* 0x000fe200020e0605 */
[----:B------:R-:W-:Y:S01]  /*99d0*/  ISETP.GT.AND P4, PT, R0, 0x8, P1 ;  /* 0x000000080000780c */ /* 0x000fe20000f84270 */
[-C--:B------:R-:W-:Y:S01]  /*99e0*/  FMUL R63, R63, R155.reuse ;  /* 0x0000009b3f3f7220 */ /* 0x080fe20000400000 */
[----:B------:R-:W-:Y:S01]  /*99f0*/  F2FP.F16.F32.PACK_AB R54, RZ, R54 ;  /* 0x00000036ff36723e */ /* 0x000fe200000000ff */
[-C--:B------:R-:W-:Y:S01]  /*9a00*/  FMUL R64, R64, R155.reuse ;  /* 0x0000009b40407220 */ /* 0x080fe20000400000 */
        /* <DEDUP_REMOVED lines=8> */
[-C--:B------:R-:W-:Y:S01]  /*9a90*/  FMUL R67, R67, R155.reuse ;  /* 0x0000009b43437220 */ /* 0x080fe20000400000 */
[----:B------:R-:W-:Y:S01]  /*9aa0*/  @P4 STG.E.U16 desc[UR36][R4.64+0x10], R28 ;  /* 0x0000101c04004986 */ /* 0x000fe2000c101524 */
[----:B------:R-:W-:Y:S01]  /*9ab0*/  ISETP.GT.AND P4, PT, R0, 0x10, P1 ;  /* 0x000000100000780c */ /* 0x000fe20000f84270 */
[----:B------:R-:W-:Y:S01]  /*9ac0*/  FMUL R68, R68, R155 ;  /* 0x0000009b44447220 */ /* 0x000fe20000400000 */
[----:B------:R-:W-:Y:S01]  /*9ad0*/  F2FP.F16.F32.PACK_AB R57, RZ, R57 ;  /* 0x00000039ff39723e */ /* 0x000fe200000000ff */
[-C--:B------:R-:W-:Y:S01]  /*9ae0*/  FMUL R69, R69, R155.reuse ;  /* 0x0000009b45457220 */ /* 0x080fe20000400000 */
[----:B------:R-:W-:Y:S01]  /*9af0*/  @P5 STG.E.U16 desc[UR36][R4.64+0x12], R29 ;  /* 0x0000121d04005986 */ /* 0x000fe2000c101524 */
[----:B------:R-:W-:Y:S01]  /*9b00*/  ISETP.GT.AND P5, PT, R0, 0x11, P1 ;  /* 0x000000110000780c */ /* 0x000fe20000fa4270 */
[-C--:B------:R-:W-:Y:S01]  /*9b10*/  FMUL R70, R70, R155.reuse ;  /* 0x0000009b46467220 */ /* 0x080fe20000400000 */
[----:B------:R-:W-:Y:S01]  /*9b20*/  F2FP.F16.F32.PACK_AB R58, RZ, R58 ;  /* 0x0000003aff3a723e */ /* 0x000fe200000000ff */
[----:B------:R0:W-:Y:S01]  /*9b30*/  @P0 STG.E.U16 desc[UR36][R6.64+0x10], R30 ;  /* 0x0000101e06000986 */ /* 0x0001e2000c101524 */
        /* <DEDUP_REMOVED lines=13> */
[--C-:B0-----:R-:W-:Y:S01]  /*9c10*/  @P0 IMAD.MOV.U32 R6, RZ, RZ, R14.reuse ;  /* 0x000000ffff060224 */ /* 0x101fe200078e000e */
[----:B------:R-:W-:Y:S01]  /*9c20*/  F2FP.F16.F32.PACK_AB R62, RZ, R62 ;  /* 0x0000003eff3e723e */ /* 0x000fe200000000ff */
[--C-:B------:R-:W-:Y:S01]  /*9c30*/  @P0 IMAD.MOV.U32 R7, RZ, RZ, R15.reuse ;  /* 0x000000ffff070224 */ /* 0x100fe200078e000f */
[----:B------:R-:W-:Y:S01]  /*9c40*/  F2FP.F16.F32.PACK_AB R63, RZ, R63 ;  /* 0x0000003fff3f723e */ /* 0x000fe200000000ff */
[-C--:B------:R-:W-:Y:S01]  /*9c50*/  FMUL R74, R74, R155.reuse ;  /* 0x0000009b4a4a7220 */ /* 0x080fe20000400000 */
[----:B------:R-:W-:Y:S01]  /*9c60*/  F2FP.F16.F32.PACK_AB R64, RZ, R64 ;  /* 0x00000040ff40723e */ /* 0x000fe200000000ff */
[-C--:B------:R-:W-:Y:S01]  /*9c70*/  FMUL R75, R75, R155.reuse ;  /* 0x0000009b4b4b7220 */ /* 0x080fe20000400000 */
[----:B------:R0:W-:Y:S01]  /*9c80*/  @P0 STG.E.U16 desc[UR36][R6.64+0x20], R34 ;  /* 0x0000202206000986 */ /* 0x0001e2000c101524 */
        /* <DEDUP_REMOVED lines=11> */
[--C-:B0-----:R-:W-:Y:S01]  /*9d40*/  @P3 IMAD.MOV.U32 R7, RZ, RZ, R15.reuse ;  /* 0x000000ffff073224 */ /* 0x101fe200078e000f */
[----:B------:R-:W-:Y:S01]  /*9d50*/  @P3 MOV R6, R14 ;  /* 0x0000000e00063202 */ /* 0x000fe20000000f00 */
[-C--:B------:R-:W-:Y:S01]  /*9d60*/  FMUL R81, R81, R155.reuse ;  /* 0x0000009b51517220 */ /* 0x080fe20000400000 */
[----:B------:R-:W-:Y:S01]  /*9d70*/  F2FP.F16.F32.PACK_AB R70, RZ, R70 ;  /* 0x00000046ff46723e */ /* 0x000fe200000000ff */
[----:B------:R-:W-:Y:S01]  /*9d80*/  FMUL R82, R82, R155 ;  /* 0x0000009b52527220 */ /* 0x000fe20000400000 */
[----:B------:R-:W-:Y:S01]  /*9d90*/  F2FP.F16.F32.PACK_AB R71, RZ, R71 ;  /* 0x00000047ff47723e */ /* 0x000fe200000000ff */
[----:B------:R0:W-:Y:S01]  /*9da0*/  @P3 STG.E.U16 desc[UR36][R6.64+0x22], R35 ;  /* 0x0000222306003986 */ /* 0x0001e2000c101524 */
        /* <DEDUP_REMOVED lines=9> */
[----:B------:R-:W-:Y:S01]  /*9e40*/  FMUL R85, R85, R155 ;  /* 0x0000009b55557220 */ /* 0x000fe20000400000 */
[----:B------:R-:W-:Y:S01]  /*9e50*/  F2FP.F16.F32.PACK_AB R74, RZ, R74 ;  /* 0x0000004aff4a723e */ /* 0x000fe200000000ff */
[----:B0-----:R-:W-:Y:S01]  /*9e60*/  @P0 IMAD.MOV.U32 R6, RZ, RZ, R14 ;  /* 0x000000ffff060224 */ /* 0x001fe200078e000e */
[----:B------:R-:W-:Y:S01]  /*9e70*/  F2FP.F16.F32.PACK_AB R75, RZ, R75 ;  /* 0x0000004bff4b723e */ /* 0x000fe200000000ff */
[----:B------:R-:W-:Y:S01]  /*9e80*/  @P0 IMAD.MOV.U32 R7, RZ, RZ, R15 ;  /* 0x000000ffff070224 */ /* 0x000fe200078e000f */
[----:B------:R-:W-:Y:S01]  /*9e90*/  F2FP.F16.F32.PACK_AB R76, RZ, R76 ;  /* 0x0000004cff4c723e */ /* 0x000fe200000000ff */
[----:B------:R-:W-:Y:S01]  /*9ea0*/  FMUL R86, R86, R155 ;  /* 0x0000009b56567220 */ /* 0x000fe20000400000 */
[----:B------:R-:W-:Y:S01]  /*9eb0*/  F2FP.F16.F32.PACK_AB R77, RZ, R77 ;  /* 0x0000004dff4d723e */ /* 0x000fe200000000ff */
[----:B------:R-:W-:Y:S01]  /*9ec0*/  FMUL R87, R87, R155 ;  /* 0x0000009b57577220 */ /* 0x000fe20000400000 */
[----:B------:R0:W-:Y:S01]  /*9ed0*/  @P0 STG.E.U16 desc[UR36][R6.64+0x30], R38 ;  /* 0x0000302606000986 */ /* 0x0001e2000c101524 */
[----:B------:R-:W-:-:S02]  /*9ee0*/  ISETP.GT.AND P0, PT, R0, 0x20, P2 ;  /* 0x000000200000780c */ /* 0x000fc40001704270 */
[----:B------:R-:W-:Y:S02]  /*9ef0*/  F2FP.F16.F32.PACK_AB R78, RZ, R78 ;  /* 0x0000004eff4e723e */ /* 0x000fe400000000ff */
[----:B------:R-:W-:Y:S02]  /*9f00*/  F2FP.F16.F32.PACK_AB R79, RZ, R79 ;  /* 0x0000004fff4f723e */ /* 0x000fe400000000ff */
[----:B------:R-:W-:Y:S02]  /*9f10*/  F2FP.F16.F32.PACK_AB R80, RZ, R80 ;  /* 0x00000050ff50723e */ /* 0x000fe400000000ff */
[----:B------:R-:W-:Y:S02]  /*9f20*/  F2FP.F16.F32.PACK_AB R81, RZ, R81 ;  /* 0x00000051ff51723e */ /* 0x000fe400000000ff */
[----:B------:R-:W-:Y:S01]  /*9f30*/  F2FP.F16.F32.PACK_AB R82, RZ, R82 ;  /* 0x00000052ff52723e */ /* 0x000fe200000000ff */
[----:B0-----:R-:W-:Y:S01]  /*9f40*/  @P3 IMAD.MOV.U32 R6, RZ, RZ, R14 ;  /* 0x000000ffff063224 */ /* 0x001fe200078e000e */
[----:B------:R-:W-:Y:S01]  /*9f50*/  F2FP.F16.F32.PACK_AB R83, RZ, R83 ;  /* 0x00000053ff53723e */ /* 0x000fe200000000ff */
[----:B------:R-:W-:Y:S01]  /*9f60*/  @P3 IMAD.MOV.U32 R7, RZ, RZ, R15 ;  /* 0x000000ffff073224 */ /* 0x000fe200078e000f */
[----:B------:R-:W-:-:S02]  /*9f70*/  F2FP.F16.F32.PACK_AB R84, RZ, R84 ;  /* 0x00000054ff54723e */ /* 0x000fc400000000ff */
[----:B------:R-:W-:Y:S02]  /*9f80*/  F2FP.F16.F32.PACK_AB R85, RZ, R85 ;  /* 0x00000055ff55723e */ /* 0x000fe400000000ff */
[----:B------:R0:W-:Y:S01]  /*9f90*/  @P3 STG.E.U16 desc[UR36][R6.64+0x32], R39 ;  /* 0x0000322706003986 */ /* 0x0001e2000c101524 */
[C---:B------:R-:W-:Y:S02]  /*9fa0*/  ISETP.GT.AND P3, PT, R0.reuse, 0x21, P2 ;  /* 0x000000210000780c */ /* 0x040fe40001764270 */
[----:B------:R-:W-:Y:S01]  /*9fb0*/  F2FP.F16.F32.PACK_AB R86, RZ, R86 ;  /* 0x00000056ff56723e */ /* 0x000fe200000000ff */
[----:B------:R-:W-:Y:S01]  /*9fc0*/  @P4 STG.E.U16 desc[UR36][R4.64+0x40], R40 ;  /* 0x0000402804004986 */ /* 0x000fe2000c101524 */
[C---:B------:R-:W-:Y:S02]  /*9fd0*/  ISETP.GT.AND P4, PT, R0.reuse, 0x28, P1 ;  /* 0x000000280000780c */ /* 0x040fe40000f84270 */
[----:B------:R-:W-:Y:S01]  /*9fe0*/  F2FP.F16.F32.PACK_AB R87, RZ, R87 ;  /* 0x00000057ff57723e */ /* 0x000fe200000000ff */
[----:B------:R-:W-:Y:S01]  /*9ff0*/  @P5 STG.E.U16 desc[UR36][R4.64+0x42], R41 ;  /* 0x0000422904005986 */ /* 0x000fe2000c101524 */
[----:B------:R-:W-:Y:S01]  /*a000*/  ISETP.GT.AND P5, PT, R0, 0x29, P1 ;  /* 0x000000290000780c */ /* 0x000fe20000fa4270 */
[----:B0-----:R-:W-:-:S02]  /*a010*/  @P0 IMAD.MOV.U32 R6, RZ, RZ, R14 ;  /* 0x000000ffff060224 */ /* 0x001fc400078e000e */
[----:B------:R-:W-:-:S05]  /*a020*/  @P0 IMAD.MOV.U32 R7, RZ, RZ, R15 ;  /* 0x000000ffff070224 */ /* 0x000fca00078e000f */
[----:B------:R0:W-:Y:S01]  /*a030*/  @P0 STG.E.U16 desc[UR36][R6.64+0x40], R42 ;  /* 0x0000402a06000986 */ /* 0x0001e2000c101524 */
[----:B------:R-:W-:Y:S01]  /*a040*/  ISETP.GT.AND P0, PT, R0, 0x28, P2 ;  /* 0x000000280000780c */ /* 0x000fe20001704270 */
[----:B0-----:R-:W-:Y:S01]  /*a050*/  @P3 IMAD.MOV.U32 R6, RZ, RZ, R14 ;  /* 0x000000ffff063224 */ /* 0x001fe200078e000e */
[----:B------:R-:W-:-:S05]  /*a060*/  @P3 MOV R7, R15 ;  /* 0x0000000f00073202 */ /* 0x000fca0000000f00 */
[----:B------:R0:W-:Y:S01]  /*a070*/  @P3 STG.E.U16 desc[UR36][R6.64+0x42], R43 ;  /* 0x0000422b06003986 */ /* 0x0001e2000c101524 */
[----:B------:R-:W-:-:S03]  /*a080*/  ISETP.GT.AND P3, PT, R0, 0x29, P2 ;  /* 0x000000290000780c */ /* 0x000fc60001764270 */
[----:B------:R-:W-:Y:S01]  /*a090*/  @P4 STG.E.U16 desc[UR36][R4.64+0x50], R44 ;  /* 0x0000502c04004986 */ /* 0x000fe2000c101524 */
[----:B------:R-:W-:-:S03]  /*a0a0*/  ISETP.GT.AND P4, PT, R0, 0x30, P1 ;  /* 0x000000300000780c */ /* 0x000fc60000f84270 */
[----:B------:R-:W-:Y:S01]  /*a0b0*/  @P5 STG.E.U16 desc[UR36][R4.64+0x52], R45 ;  /* 0x0000522d04005986 */ /* 0x000fe2000c101524 */
[----:B------:R-:W-:Y:S01]  /*a0c0*/  ISETP.GT.AND P5, PT, R0, 0x31, P1 ;  /* 0x000000310000780c */ /* 0x000fe20000fa4270 */
[----:B0-----:R-:W-:Y:S02]  /*a0d0*/  @P0 IMAD.MOV.U32 R6, RZ, RZ, R14 ;  /* 0x000000ffff060224 */ /* 0x001fe400078e000e */
[----:B------:R-:W-:-:S05]  /*a0e0*/  @P0 IMAD.MOV.U32 R7, RZ, RZ, R15 ;  /* 0x000000ffff070224 */ /* 0x000fca00078e000f */
[----:B------:R0:W-:Y:S01]  /*a0f0*/  @P0 STG.E.U16 desc[UR36][R6.64+0x50], R46 ;  /* 0x0000502e06000986 */ /* 0x0001e2000c101524 */
[----:B------:R-:W-:Y:S01]  /*a100*/  ISETP.GT.AND P0, PT, R0, 0x30, P2 ;  /* 0x000000300000780c */ /* 0x000fe20001704270 */
[----:B0-----:R-:W-:Y:S02]  /*a110*/  @P3 IMAD.MOV.U32 R6, RZ, RZ, R14 ;  /* 0x000000ffff063224 */ /* 0x001fe400078e000e */
[----:B------:R-:W-:-:S05]  /*a120*/  @P3 IMAD.MOV.U32 R7, RZ, RZ, R15 ;  /* 0x000000ffff073224 */ /* 0x000fca00078e000f */
        /* <DEDUP_REMOVED lines=17> */
[----:B------:R-:W-:Y:S02]  /*a240*/  ISETP.GT.AND P5, PT, R0, 0x41, P1 ;  /* 0x000000410000780c */ /* 0x000fe40000fa4270 */
[----:B0-----:R-:W-:Y:S01]  /*a250*/  @P0 MOV R6, R14 ;  /* 0x0000000e00060202 */ /* 0x001fe20000000f00 */
        /* <DEDUP_REMOVED lines=23> */
[----:B0-----:R-:W-:Y:S01]  /*a3d0*/  @P0 IMAD.MOV.U32 R6, RZ, RZ, R14 ;  /* 0x000000ffff060224 */ /* 0x001fe200078e000e */
[----:B------:R-:W-:-:S05]  /*a3e0*/  @P0 MOV R7, R15 ;  /* 0x0000000f00070202 */ /* 0x000fca0000000f00 */
        /* <DEDUP_REMOVED lines=25> */
[----:B------:R-:W-:Y:S02]  /*a580*/  ISETP.GT.AND P0, PT, R0, 0x60, P2 ;  /* 0x000000600000780c */ /* 0x000fe40001704270 */
[----:B0-----:R-:W-:Y:S01]  /*a590*/  @P3 MOV R6, R14 ;  /* 0x0000000e00063202 */ /* 0x001fe20000000f00 */
        /* <DEDUP_REMOVED lines=23> */
[----:B0-----:R-:W-:Y:S01]  /*a710*/  @P3 IMAD.MOV.U32 R6, RZ, RZ, R14 ;  /* 0x000000ffff063224 */ /* 0x001fe200078e000e */
[----:B------:R-:W-:-:S05]  /*a720*/  @P3 MOV R7, R15 ;  /* 0x0000000f00073202 */ /* 0x000fca0000000f00 */
[----:B------:R0:W-:Y:S01]  /*a730*/  @P3 STG.E.U16 desc[UR36][R6.64+0xd2], R79 ;  /* 0x0000d24f06003986 */ /* 0x0001e2000c101524 */
[C---:B------:R-:W-:Y:S02]  /*a740*/  ISETP.GT.AND P3, PT, R0.reuse, 0x78, P1 ;  /* 0x000000780000780c */ /* 0x040fe40000f64270 */
[C---:B------:R-:W-:Y:S01]  /*a750*/  ISETP.GT.AND P1, PT, R0.reuse, 0x79, P1 ;  /* 0x000000790000780c */ /* 0x040fe20000f24270 */
[----:B------:R-:W-:Y:S01]  /*a760*/  @P4 STG.E.U16 desc[UR36][R4.64+0xe0], R80 ;  /* 0x0000e05004004986 */ /* 0x000fe2000c101524 */
[----:B------:R-:W-:-:S03]  /*a770*/  ISETP.GT.AND P4, PT, R0, 0x71, P2 ;  /* 0x000000710000780c */ /* 0x000fc60001784270 */
[----:B------:R-:W-:Y:S01]  /*a780*/  @P5 STG.E.U16 desc[UR36][R4.64+0xe2], R81 ;  /* 0x0000e25104005986 */ /* 0x000fe2000c101524 */
[C---:B------:R-:W-:Y:S02]  /*a790*/  ISETP.GT.AND P5, PT, R0.reuse, 0x78, P2 ;  /* 0x000000780000780c */ /* 0x040fe400017a4270 */
[----:B------:R-:W-:Y:S01]  /*a7a0*/  ISETP.GT.AND P2, PT, R0, 0x79, P2 ;  /* 0x000000790000780c */ /* 0x000fe20001744270 */
[----:B0-----:R-:W-:Y:S02]  /*a7b0*/  @P0 IMAD.MOV.U32 R6, RZ, RZ, R14 ;  /* 0x000000ffff060224 */ /* 0x001fe400078e000e */
[----:B------:R-:W-:-:S05]  /*a7c0*/  @P0 IMAD.MOV.U32 R7, RZ, RZ, R15 ;  /* 0x000000ffff070224 */ /* 0x000fca00078e000f */
[----:B------:R0:W-:Y:S02]  /*a7d0*/  @P0 STG.E.U16 desc[UR36][R6.64+0xe0], R82 ;  /* 0x0000e05206000986 */ /* 0x0001e4000c101524 */
[----:B0-----:R-:W-:Y:S02]  /*a7e0*/  @P4 IMAD.MOV.U32 R6, RZ, RZ, R14 ;  /* 0x000000ffff064224 */ /* 0x001fe400078e000e */
[----:B------:R-:W-:-:S05]  /*a7f0*/  @P4 IMAD.MOV.U32 R7, RZ, RZ, R15 ;  /* 0x000000ffff074224 */ /* 0x000fca00078e000f */
[----:B------:R-:W-:Y:S04]  /*a800*/  @P4 STG.E.U16 desc[UR36][R6.64+0xe2], R83 ;  /* 0x0000e25306004986 */ /* 0x000fe8000c101524 */
[----:B------:R-:W-:Y:S04]  /*a810*/  @P3 STG.E.U16 desc[UR36][R4.64+0xf0], R84 ;  /* 0x0000f05404003986 */ /* 0x000fe8000c101524 */
[----:B------:R0:W-:Y:S02]  /*a820*/  @P1 STG.E.U16 desc[UR36][R4.64+0xf2], R85 ;  /* 0x0000f25504001986 */ /* 0x0001e4000c101524 */
[----:B0-----:R-:W-:-:S02]  /*a830*/  @P5 IMAD.MOV.U32 R4, RZ, RZ, R14 ;  /* 0x000000ffff045224 */ /* 0x001fc400078e000e */
[----:B------:R-:W-:-:S05]  /*a840*/  @P5 IMAD.MOV.U32 R5, RZ, RZ, R15 ;  /* 0x000000ffff055224 */ /* 0x000fca00078e000f */
[----:B------:R0:W-:Y:S04]  /*a850*/  @P5 STG.E.U16 desc[UR36][R4.64+0xf0], R86 ;  /* 0x0000f05604005986 */ /* 0x0001e8000c101524 */
[----:B------:R0:W-:Y:S02]  /*a860*/  @P2 STG.E.U16 desc[UR36][R14.64+0xf2], R87 ;  /* 0x0000f2570e002986 */ /* 0x0001e4000c101524 */
.L_x_284:
[----:B------:R-:W-:Y:S05]  /*a870*/  BSYNC B0 ;  /* 0x0000000000007941 */ /* 0x000fea0003800000 */
.L_x_32:
[----:B------:R-:W-:Y:S01]  /*a880*/  ULDC UR4, c[0x0][0xc] ;  /* 0x0000030000047ab9 */ /* 0x000fe20000000800 */
[----:B------:R-:W-:Y:S01]  /*a890*/  ULDC UR5, c[0x0][0x10] ;  /* 0x0000040000057ab9 */ /* 0x000fe20000000800 */
[----:B0-----:R-:W0:Y:S01]  /*a8a0*/  LDC R3, c[0x0][0x14] ;  /* 0x00000500ff037b82 */ /* 0x001e220000000800 */
[----:B------:R-:W-:Y:S01]  /*a8b0*/  UIMAD.WIDE.U32 UR4, UR4, UR5, URZ ;  /* 0x00000005040472a5 */ /* 0x000fe2000f8e003f */
[----:B------:R-:W-:Y:S01]  /*a8c0*/  PRMT R0, RZ, 0x7610, R0 ;  /* 0x00007610ff007816 */ /* 0x000fe20000000000 */
[----:B-----5:R-:W-:Y:S01]  /*a8d0*/  IMAD.MOV.U32 R154, RZ, RZ, -0x1 ;  /* 0xffffffffff9a7424 */ /* 0x020fe200078e00ff */
[----:B------:R-:W-:-:S03]  /*a8e0*/  MOV R23, 0xffffffff ;  /* 0xffffffff00177802 */ /* 0x000fc60000000f00 */
[----:B0-----:R-:W-:-:S04]  /*a8f0*/  IMAD.WIDE.U32 R16, R3, UR4, R16 ;  /* 0x0000000403107c25 */ /* 0x001fc8000f8e0010 */
[----:B------:R-:W-:Y:S01]  /*a900*/  IMAD R3, R3, UR5, RZ ;  /* 0x0000000503037c24 */ /* 0x000fe2000f8e02ff */
[----:B------:R-:W-:Y:S02]  /*a910*/  ULDC.64 UR4, c[0x0][0x650] ;  /* 0x0001940000047ab9 */ /* 0x000fe40000000a00 */
[----:B------:R-:W-:Y:S01]  /*a920*/  ISETP.GE.U32.AND P0, PT, R16, UR4, PT ;  /* 0x0000000410007c0c */ /* 0x000fe2000bf06070 */
[----:B------:R-:W-:-:S05]  /*a930*/  IMAD.IADD R17, R17, 0x1, R3 ;  /* 0x0000000111117824 */ /* 0x000fca00078e0203 */
[----:B------:R-:W-:-:S13]  /*a940*/  ISETP.GE.U32.AND.EX P0, PT, R17, UR5, PT, P0 ;  /* 0x0000000511007c0c */ /* 0x000fda000bf06100 */
[----:B------:R-:W-:Y:S05]  /*a950*/  @P0 BRA `(.L_x_285) ;  /* 0x0000000400640947 */ /* 0x000fea0003800000 */
[----:B------:R-:W0:Y:S01]  /*a960*/  S2R R12, SR_CTAID.X ;  /* 0x00000000000c7919 */ /* 0x000e220000002500 */
[----:B-12---:R-:W1:Y:S01]  /*a970*/  LDC.64 R10, c[0x0][0x628] ;  /* 0x00018a00ff0a7b82 */ /* 0x006e620000000a00 */
[----:B------:R-:W-:Y:S01]  /*a980*/  ULDC UR4, c[0x0][0x150] ;  /* 0x0000540000047ab9 */ /* 0x000fe20000000800 */
[----:B------:R-:W-:Y:S01]  /*a990*/  IMAD.MOV.U32 R8, RZ, RZ, R16 ;  /* 0x000000ffff087224 */ /* 0x000fe200078e0010 */
[----:B------:R-:W2:Y:S01]  /*a9a0*/  S2R R24, SR_CTAID.Y ;  /* 0x0000000000187919 */ /* 0x000ea20000002600 */
[----:B------:R-:W-:-:S04]  /*a9b0*/  IMAD.MOV.U32 R9, RZ, RZ, R17 ;  /* 0x000000ffff097224 */ /* 0x000fc800078e0011 */
[----:B------:R-:W2:Y:S08]  /*a9c0*/  LDC R21, c[0x0][0x144] ;  /* 0x00005100ff157b82 */ /* 0x000eb00000000800 */
[----:B------:R-:W2:Y:S08]  /*a9d0*/  LDC R0, c[0x0][0x630] ;  /* 0x00018c00ff007b82 */ /* 0x000eb00000000800 */
[----:B------:R-:W2:Y:S01]  /*a9e0*/  LDC.64 R14, c[0x0][0x620] ;  /* 0x00018800ff0e7b82 */ /* 0x000ea20000000a00 */
[----:B-1----:R-:W-:-:S04]  /*a9f0*/  ISETP.NE.U32.AND P0, PT, R10, RZ, PT ;  /* 0x000000ff0a00720c */ /* 0x002fc80003f05070 */
[----:B------:R-:W-:Y:S02]  /*aa00*/  ISETP.NE.AND.EX P0, PT, R11, RZ, PT, P0 ;  /* 0x000000ff0b00720c */ /* 0x000fe40003f05300 */
[----:B0-----:R-:W-:-:S05]  /*aa10*/  I2FP.F32.U32 R3, R12 ;  /* 0x0000000c00037245 */ /* 0x001fca0000201000 */
[----:B------:R-:W-:-:S04]  /*aa20*/  FMUL R3, R3, UR4 ;  /* 0x0000000403037c20 */ /* 0x000fc80008400000 */
[----:B------:R0:W1:Y:S02]  /*aa30*/  F2I.U32.TRUNC.NTZ R20, R3 ;  /* 0x0000000300147305 */ /* 0x000064000020f000 */
[----:B------:R-:W-:Y:S05]  /*aa40*/  @!P0 BRA `(.L_x_286) ;  /* 0x0000000000288947 */ /* 0x000fea0003800000 */
[----:B0-----:R-:W0:Y:S02]  /*aa50*/  LDC R3, c[0x0][0x634] ;  /* 0x00018d00ff037b82 */ /* 0x001e240000000800 */
        /* <DEDUP_REMOVED lines=9> */
.L_x_286:
[----:B------:R-:W5:Y:S01]  /*aaf0*/  LDC.64 R30, c[0x0][0x640] ;  /* 0x00019000ff1e7b82 */ /* 0x000f620000000a00 */
[-CC-:B--2---:R-:W-:Y:S01]  /*ab00*/  SHF.R.U64 R23, R8, R0.reuse, R9.reuse ;  /* 0x0000000008177219 */ /* 0x184fe20000001209 */
[----:B-1----:R-:W-:Y:S01]  /*ab10*/  IMAD.MOV R20, RZ, RZ, -R20 ;  /* 0x000000ffff147224 */ /* 0x002fe200078e0a14 */
[----:B------:R-:W-:Y:S01]  /*ab20*/  SHF.R.U32.HI R0, RZ, R0, R9 ;  /* 0x00000000ff007219 */ /* 0x000fe20000011609 */
[----:B------:R-:W-:Y:S01]  /*ab30*/  ULDC UR4, c[0x0][0x154] ;  /* 0x0000550000047ab9 */ /* 0x000fe20000000800 */
[----:B0-----:R-:W-:Y:S01]  /*ab40*/  IADD3 R3, P0, RZ, -R23, RZ ;  /* 0x80000017ff037210 */ /* 0x001fe20007f1e0ff */
[----:B------:R-:W-:Y:S02]  /*ab50*/  IMAD R26, R21, R20, R12 ;  /* 0x00000014151a7224 */ /* 0x000fe400078e020c */
[----:B------:R-:W0:Y:S01]  /*ab60*/  LDC R6, c[0x0][0x618] ;  /* 0x00018600ff067b82 */ /* 0x000e220000000800 */
[----:B------:R-:W-:Y:S02]  /*ab70*/  IMAD.MOV.U32 R7, RZ, RZ, 0x1 ;  /* 0x00000001ff077424 */ /* 0x000fe400078e00ff */
[----:B------:R-:W-:-:S04]  /*ab80*/  IMAD.X R5, RZ, RZ, ~R0, P0 ;  /* 0x000000ffff057224 */ /* 0x000fc800000e0e00 */
[-C--:B------:R-:W-:Y:S01]  /*ab90*/  IMAD R0, R5, R14.reuse, RZ ;  /* 0x0000000e05007224 */ /* 0x080fe200078e02ff */
[----:B------:R-:W1:Y:S01]  /*aba0*/  LDC R8, c[0x0][0x608] ;  /* 0x00018200ff087b82 */ /* 0x000e620000000800 */
[----:B------:R-:W-:-:S04]  /*abb0*/  IMAD.WIDE.U32 R4, R3, R14, R16 ;  /* 0x0000000e03047225 */ /* 0x000fc800078e0010 */
[----:B------:R-:W-:Y:S01]  /*abc0*/  IMAD R3, R3, R15, R0 ;  /* 0x0000000f03037224 */ /* 0x000fe200078e0200 */
[----:B------:R-:W-:Y:S02]  /*abd0*/  I2FP.F32.U32 R0, R24 ;  /* 0x0000001800007245 */ /* 0x000fe40000201000 */
[----:B------:R-:W2:Y:S01]  /*abe0*/  LDC R28, c[0x0][0x658] ;  /* 0x00019600ff1c7b82 */ /* 0x000ea20000000800 */
[----:B------:R-:W-:Y:S01]  /*abf0*/  IMAD.IADD R3, R5, 0x1, R3 ;  /* 0x0000000105037824 */ /* 0x000fe200078e0203 */
[----:B-----5:R-:W-:Y:S01]  /*ac00*/  ISETP.NE.U32.AND P0, PT, R30, RZ, PT ;  /* 0x000000ff1e00720c */ /* 0x020fe20003f05070 */
[----:B------:R-:W-:Y:S01]  /*ac10*/  FMUL R0, R0, UR4 ;  /* 0x0000000400007c20 */ /* 0x000fe20008400000 */
[----:B------:R-:W-:Y:S02]  /*ac20*/  MOV R5, 0xffffffff ;  /* 0xffffffff00057802 */ /* 0x000fe40000000f00 */
[----:B------:R-:W-:Y:S01]  /*ac30*/  ISETP.NE.AND.EX P0, PT, R31, RZ, PT, P0 ;  /* 0x000000ff1f00720c */ /* 0x000fe20003f05300 */
[----:B------:R1:W2:Y:S01]  /*ac40*/  F2I.U32.TRUNC.NTZ R13, R0 ;  /* 0x00000000000d7305 */ /* 0x0002a2000020f000 */
[----:B------:R-:W3:Y:S01]  /*ac50*/  LDC R15, c[0x0][0x148] ;  /* 0x00005200ff0f7b82 */ /* 0x000ee20000000800 */
[----:B0-----:R-:W-:-:S02]  /*ac60*/  SHF.R.U64 R12, R4, R6, R3 ;  /* 0x00000006040c7219 */ /* 0x001fc40000001203 */
[----:B------:R-:W-:-:S05]  /*ac70*/  SHF.R.U32.HI R3, RZ, R6, R3 ;  /* 0x00000006ff037219 */ /* 0x000fca0000011603 */
[----:B------:R-:W0:Y:S01]  /*ac80*/  LDC R20, c[0x0][0x600] ;  /* 0x00018000ff147b82 */ /* 0x000e220000000800 */
[-CC-:B-1----:R-:W-:Y:S02]  /*ac90*/  SHF.R.U64 R10, R12, R8.reuse, R3.reuse ;  /* 0x000000080c0a7219 */ /* 0x182fe40000001203 */
[----:B------:R-:W-:-:S05]  /*aca0*/  SHF.R.U32.HI R3, RZ, R8, R3 ;  /* 0x00000008ff037219 */ /* 0x000fca0000011603 */
[----:B------:R-:W1:Y:S01]  /*acb0*/  LDC R21, c[0x0][0x648] ;  /* 0x00019200ff157b82 */ /* 0x000e620000000800 */
[-C--:B--2---:R-:W-:Y:S02]  /*acc0*/  SHF.L.U32 R4, R5, R28.reuse, RZ ;  /* 0x0000001c05047219 */ /* 0x084fe400000006ff */
[-CC-:B------:R-:W-:Y:S02]  /*acd0*/  SHF.R.U64 R14, R10, R28.reuse, R3.reuse ;  /* 0x0000001c0a0e7219 */ /* 0x180fe40000001203 */
[----:B------:R-:W-:Y:S02]  /*ace0*/  SHF.R.U32.HI R5, RZ, R28, R3 ;  /* 0x0000001cff057219 */ /* 0x000fe40000011603 */
[----:B------:R-:W-:Y:S01]  /*acf0*/  LOP3.LUT R153, RZ, R4, RZ, 0x33, !PT ;  /* 0x00000004ff997212 */ /* 0x000fe200078e33ff */
[----:B------:R-:W2:Y:S01]  /*ad00*/  LDC R25, c[0x0][0x638] ;  /* 0x00018e00ff197b82 */ /* 0x000ea20000000800 */
[----:B------:R-:W-:Y:S01]  /*ad10*/  SHF.L.U32 R28, R7, R28, RZ ;  /* 0x0000001c071c7219 */ /* 0x000fe200000006ff */
[----:B------:R-:W-:-:S06]  /*ad20*/  IMAD.MOV.U32 R4, RZ, RZ, R14 ;  /* 0x000000ffff047224 */ /* 0x000fcc00078e000e */
[----:B------:R-:W0:Y:S01]  /*ad30*/  LDC R27, c[0x0][0x610] ;  /* 0x00018400ff1b7b82 */ /* 0x000e220000000800 */
[----:B------:R-:W-:Y:S05]  /*ad40*/  @!P0 BRA `(.L_x_287) ;  /* 0x0000000000288947 */ /* 0x000fea0003800000 */
[----:B------:R-:W5:Y:S02]  /*ad50*/  LDC R3, c[0x0][0x64c] ;  /* 0x00019300ff037b82 */ /* 0x000f640000000800 */
[----:B-----5:R-:W-:-:S05]  /*ad60*/  IADD3 R3, P0, R14, R3, RZ ;  /* 0x000000030e037210 */ /* 0x020fca0007f1e0ff */
        /* <DEDUP_REMOVED lines=8> */
.L_x_287:
[----:B------:R-:W-:Y:S01]  /*adf0*/  ISETP.NE.AND P0, PT, R2, 0x1, PT ;  /* 0x000000010200780c */ /* 0x000fe20003f05270 */
[----:B------:R-:W-:Y:S01]  /*ae00*/  IMAD.MOV R13, RZ, RZ, -R13 ;  /* 0x000000ffff0d7224 */ /* 0x000fe200078e0a0d */
[----:B-1----:R-:W-:Y:S01]  /*ae10*/  SHF.R.U64 R0, R4, R21, R5 ;  /* 0x0000001504007219 */ /* 0x002fe20000001205 */
[----:B0-----:R-:W-:Y:S01]  /*ae20*/  VIADD R5, R20, 0xffffffff ;  /* 0xffffffff14057836 */ /* 0x001fe20000000000 */
[----:B------:R-:W-:-:S03]  /*ae30*/  LOP3.LUT R153, R10, R153, RZ, 0xc0, !PT ;  /* 0x000000990a997212 */ /* 0x000fc600078ec0ff */
[----:B------:R-:W-:Y:S01]  /*ae40*/  IMAD.MOV R3, RZ, RZ, -R0 ;  /* 0x000000ffff037224 */ /* 0x000fe200078e0a00 */
[----:B------:R-:W-:Y:S01]  /*ae50*/  LOP3.LUT R5, R12, R5, RZ, 0xc0, !PT ;  /* 0x000000050c057212 */ /* 0x000fe200078ec0ff */
[----:B------:R-:W-:Y:S02]  /*ae60*/  IMAD R153, R28, R0, R153 ;  /* 0x000000001c997224 */ /* 0x000fe400078e0299 */
[----:B--2---:R-:W-:Y:S01]  /*ae70*/  IMAD R0, R3, R25, R14 ;  /* 0x0000001903007224 */ /* 0x004fe200078e020e */
[----:B------:R-:W-:Y:S01]  /*ae80*/  MOV R3, 0x1 ;  /* 0x0000000100037802 */ /* 0x000fe20000000f00 */
[----:B---3--:R-:W-:Y:S02]  /*ae90*/  @P0 IMAD R26, R15, R13, R24 ;  /* 0x0000000d0f1a0224 */ /* 0x008fe400078e0218 */
[----:B------:R-:W-:Y:S01]  /*aea0*/  IMAD R4, R0, R20, R5 ;  /* 0x0000001400047224 */ /* 0x000fe200078e0205 */
[----:B------:R-:W-:Y:S01]  /*aeb0*/  PRMT R0, R3, 0x7610, R0 ;  /* 0x0000761003007816 */ /* 0x000fe20000000000 */
[----:B------:R-:W-:-:S05]  /*aec0*/  IMAD R153, R153, R27, R26 ;  /* 0x0000001b99997224 */ /* 0x000fca00078e021a */
[----:B------:R-:W-:Y:S02]  /*aed0*/  SEL R154, R4, R153, !P0 ;  /* 0x00000099049a7207 */ /* 0x000fe40004000000 */
[----:B------:R-:W-:-:S07]  /*aee0*/  SEL R153, R153, R4, !P0 ;  /* 0x0000000499997207 */ /* 0x000fce0004000000 */
.L_x_285:
[----:B------:R-:W-:-:S13]  /*aef0*/  LOP3.LUT P0, RZ, R0, 0xff, RZ, 0xc0, !PT ;  /* 0x000000ff00ff7812 */ /* 0x000fda000780c0ff */
[----:B------:R-:W-:Y:S05]  /*af00*/  @P0 BRA `(.L_x_288) ;  /* 0xffffff6000bc0947 */ /* 0x000fea000383ffff */
[----:B------:R-:W-:Y:S05]  /*af10*/  EXIT ;  /* 0x000000000000794d */ /* 0x000fea0003800000 */
.L_x_7:
[----:B0-----:R-:W-:Y:S01]  /*af20*/  ULDC.64 UR4, c[0x0][0x650] ;  /* 0x0001940000047ab9 */ /* 0x001fe20000000a00 */
[----:B------:R-:W-:Y:S01]  /*af30*/  PRMT R8, RZ, 0x7610, R8 ;  /* 0x00007610ff087816 */ /* 0x000fe20000000008 */
[----:B------:R-:W-:Y:S01]  /*af40*/  IMAD.MOV.U32 R20, RZ, RZ, -0x1 ;  /* 0xffffffffff147424 */ /* 0x000fe200078e00ff */
[----:B------:R-:W-:Y:S01]  /*af50*/  ISETP.GE.U32.AND P0, PT, R16, UR4, PT ;  /* 0x0000000410007c0c */ /* 0x000fe2000bf06070 */
[----:B------:R-:W-:Y:S02]  /*af60*/  IMAD.MOV.U32 R21, RZ, RZ, -0x1 ;  /* 0xffffffffff157424 */ /* 0x000fe400078e00ff */
[----:B------:R-:W-:Y:S01]  /*af70*/  IMAD.MOV.U32 R6, RZ, RZ, -0x1 ;  /* 0xffffffffff067424 */ /* 0x000fe200078e00ff */
        /* <DEDUP_REMOVED lines=20> */
.L_x_290:
[----:B------:R-:W0:Y:S01]  /*b0c0*/  LDC.64 R28, c[0x0][0x640] ;  /* 0x00019000ff1c7b82 */ /* 0x000e220000000a00 */
[-CC-:B------:R-:W-:Y:S01]  /*b0d0*/  SHF.R.U64 R22, R12, R6.reuse, R13.reuse ;  /* 0x000000060c167219 */ /* 0x180fe2000000120d */
[----:B------:R-:W-:Y:S01]  /*b0e0*/  IMAD.MOV.U32 R30, RZ, RZ, 0x1 ;  /* 0x00000001ff1e7424 */ /* 0x000fe200078e00ff */
[----:B------:R-:W-:Y:S02]  /*b0f0*/  SHF.R.U32.HI R6, RZ, R6, R13 ;  /* 0x00000006ff067219 */ /* 0x000fe4000001160d */
[----:B------:R-:W-:-:S03]  /*b100*/  IADD3 R11, P0, RZ, -R22, RZ ;  /* 0x80000016ff0b7210 */ /* 0x000fc60007f1e0ff */
[----:B------:R-:W1:Y:S01]  /*b110*/  LDC R10, c[0x0][0x618] ;  /* 0x00018600ff0a7b82 */ /* 0x000e620000000800 */
[----:B------:R-:W-:-:S05]  /*b120*/  IADD3.X R9, RZ, ~R6, RZ, P0, !PT ;  /* 0x80000006ff097210 */ /* 0x000fca00007fe4ff */
[-C--:B------:R-:W-:Y:S02]  /*b130*/  IMAD R6, R9, R26.reuse, RZ ;  /* 0x0000001a09067224 */ /* 0x080fe400078e02ff */
[----:B------:R-:W2:Y:S01]  /*b140*/  LDC R12, c[0x0][0x608] ;  /* 0x00018200ff0c7b82 */ /* 0x000ea20000000800 */
[----:B------:R-:W-:-:S04]  /*b150*/  IMAD.WIDE.U32 R8, R11, R26, R16 ;  /* 0x0000001a0b087225 */ /* 0x000fc800078e0010 */
[----:B------:R-:W-:-:S03]  /*b160*/  IMAD R11, R11, R27, R6 ;  /* 0x0000001b0b0b7224 */ /* 0x000fc600078e0206 */
[----:B------:R-:W3:Y:S01]  /*b170*/  LDC R25, c[0x0][0x658] ;  /* 0x00019600ff197b82 */ /* 0x000ee20000000800 */
[----:B------:R-:W-:Y:S01]  /*b180*/  IMAD.IADD R9, R9, 0x1, R11 ;  /* 0x0000000109097824 */ /* 0x000fe200078e020b */
[----:B0-----:R-:W-:-:S04]  /*b190*/  ISETP.NE.U32.AND P0, PT, R28, RZ, PT ;  /* 0x000000ff1c00720c */ /* 0x001fc80003f05070 */
[----:B------:R-:W-:Y:S02]  /*b1a0*/  ISETP.NE.AND.EX P0, PT, R29, RZ, PT, P0 ;  /* 0x000000ff1d00720c */ /* 0x000fe40003f05300 */
[----:B------:R-:W0:Y:S01]  /*b1b0*/  LDC R20, c[0x0][0x600] ;  /* 0x00018000ff147b82 */ /* 0x000e220000000800 */
[-CC-:B-1----:R-:W-:Y:S01]  /*b1c0*/  SHF.R.U64 R14, R8, R10.reuse, R9.reuse ;  /* 0x0000000a080e7219 */ /* 0x182fe20000001209 */
[----:B------:R-:W-:Y:S01]  /*b1d0*/  IMAD.MOV.U32 R8, RZ, RZ, -0x1 ;  /* 0xffffffffff087424 */ /* 0x000fe200078e00ff */
[----:B------:R-:W-:-:S05]  /*b1e0*/  SHF.R.U32.HI R9, RZ, R10, R9 ;  /* 0x0000000aff097219 */ /* 0x000fca0000011609 */
[----:B------:R-:W1:Y:S01]  /*b1f0*/  LDC R26, c[0x0][0x648] ;  /* 0x00019200ff1a7b82 */ /* 0x000e620000000800 */
[-CC-:B--2---:R-:W-:Y:S02]  /*b200*/  SHF.R.U64 R21, R14, R12.reuse, R9.reuse ;  /* 0x0000000c0e157219 */ /* 0x184fe40000001209 */
[----:B------:R-:W-:-:S05]  /*b210*/  SHF.R.U32.HI R6, RZ, R12, R9 ;  /* 0x0000000cff067219 */ /* 0x000fca0000011609 */
[----:B------:R-:W2:Y:S01]  /*b220*/  LDC R27, c[0x0][0x638] ;  /* 0x00018e00ff1b7b82 */ /* 0x000ea20000000800 */
[-C--:B---3--:R-:W-:Y:S02]  /*b230*/  SHF.L.U32 R8, R8, R25.reuse, RZ ;  /* 0x0000001908087219 */ /* 0x088fe400000006ff */
[-CC-:B------:R-:W-:Y:S02]  /*b240*/  SHF.R.U64 R23, R21, R25.reuse, R6.reuse ;  /* 0x0000001915177219 */ /* 0x180fe40000001206 */
[----:B------:R-:W-:Y:S02]  /*b250*/  LOP3.LUT R32, RZ, R8, RZ, 0x33, !PT ;  /* 0x00000008ff207212 */ /* 0x000fe400078e33ff */
[----:B------:R-:W-:Y:S01]  /*b260*/  SHF.R.U32.HI R9, RZ, R25, R6 ;  /* 0x00000019ff097219 */ /* 0x000fe20000011606 */
[----:B------:R-:W3:Y:S01]  /*b270*/  LDC R31, c[0x0][0x610] ;  /* 0x00018400ff1f7b82 */ /* 0x000ee20000000800 */
[----:B------:R-:W-:Y:S01]  /*b280*/  IMAD.MOV.U32 R8, RZ, RZ, R23 ;  /* 0x000000ffff087224 */ /* 0x000fe200078e0017 */
[----:B------:R-:W-:Y:S06]  /*b290*/  @!P0 BRA `(.L_x_291) ;  /* 0x0000000000288947 */ /* 0x000fec0003800000 */
        /* <DEDUP_REMOVED lines=10> */
.L_x_291:
[----:B------:R-:W-:Y:S02]  /*b340*/  ISETP.NE.AND P0, PT, R2, 0x1, PT ;  /* 0x000000010200780c */ /* 0x000fe40003f05270 */
[----:B-1----:R-:W-:Y:S01]  /*b350*/  SHF.R.U64 R6, R8, R26, R9 ;  /* 0x0000001a08067219 */ /* 0x002fe20000001209 */
[----:B0-----:R-:W-:Y:S01]  /*b360*/  VIADD R9, R20, 0xffffffff ;  /* 0xffffffff14097836 */ /* 0x001fe20000000000 */
[----:B------:R-:W-:Y:S02]  /*b370*/  SHF.L.U32 R30, R30, R25, RZ ;  /* 0x000000191e1e7219 */ /* 0x000fe400000006ff */
[----:B------:R-:W-:Y:S02]  /*b380*/  LOP3.LUT R5, R21, R32, RZ, 0xc0, !PT ;  /* 0x0000002015057212 */ /* 0x000fe400078ec0ff */
[----:B------:R-:W-:-:S03]  /*b390*/  IADD3 R8, -R6, RZ, RZ ;  /* 0x000000ff06087210 */ /* 0x000fc60007ffe1ff */
[----:B------:R-:W-:Y:S01]  /*b3a0*/  IMAD R6, R30, R6, R5 ;  /* 0x000000061e067224 */ /* 0x000fe200078e0205 */
[----:B------:R-:W-:Y:S01]  /*b3b0*/  LOP3.LUT R5, R14, R9, RZ, 0xc0, !PT ;  /* 0x000000090e057212 */ /* 0x000fe200078ec0ff */
[----:B------:R-:W-:Y:S02]  /*b3c0*/  @P0 IMAD R3, R7, R24, R4 ;  /* 0x0000001807030224 */ /* 0x000fe400078e0204 */
[----:B--2---:R-:W-:Y:S02]  /*b3d0*/  IMAD R4, R8, R27, R23 ;  /* 0x0000001b08047224 */ /* 0x004fe400078e0217 */
[----:B---3--:R-:W-:Y:S02]  /*b3e0*/  IMAD R3, R6, R31, R3 ;  /* 0x0000001f06037224 */ /* 0x008fe400078e0203 */
[----:B------:R-:W-:Y:S02]  /*b3f0*/  IMAD R4, R4, R20, R5 ;  /* 0x0000001404047224 */ /* 0x000fe400078e0205 */
[----:B------:R-:W-:-:S02]  /*b400*/  IMAD.MOV.U32 R8, RZ, RZ, 0x1 ;  /* 0x00000001ff087424 */ /* 0x000fc400078e00ff */
[----:B------:R-:W-:Y:S01]  /*b410*/  IMAD.MOV.U32 R6, RZ, RZ, R22 ;  /* 0x000000ffff067224 */ /* 0x000fe200078e0016 */
[----:B------:R-:W-:Y:S02]  /*b420*/  SEL R21, R4, R3, !P0 ;  /* 0x0000000304157207 */ /* 0x000fe40004000000 */
[----:B------:R-:W-:-:S07]  /*b430*/  SEL R20, R3, R4, !P0 ;  /* 0x0000000403147207 */ /* 0x000fce0004000000 */
.L_x_289:
[----:B------:R-:W-:-:S08]  /*b440*/  NOP ;  /* 0x0000000000007918 */ /* 0x000fd00000000000 */
[----:B------:R-:W0:-:S00]  /*b450*/  USETMAXREG.DEALLOC.CTAPOOL 0x28 ;  /* 0x00000028000079c8 */ /* 0x000e0000080e0500 */
[----:B0-----:R-:W-:-:S13]  /*b460*/  ISETP.NE.AND P0, PT, R0, RZ, PT ;  /* 0x000000ff0000720c */ /* 0x001fda0003f05270 */
[----:B------:R-:W-:Y:S05]  /*b470*/  @P0 EXIT ;  /* 0x000000000000094d */ /* 0x000fea0003800000 */
[----:B------:R-:W-:Y:S01]  /*b480*/  LOP3.LUT P0, RZ, R8, 0xff, RZ, 0xc0, !PT ;  /* 0x000000ff08ff7812 */ /* 0x000fe2000780c0ff */
[----:B------:R-:W-:Y:S02]  /*b490*/  IMAD.MOV.U32 R0, RZ, RZ, 0x1 ;  /* 0x00000001ff007424 */ /* 0x000fe400078e00ff */
[----:B------:R-:W-:-:S10]  /*b4a0*/  IMAD.MOV.U32 R3, RZ, RZ, RZ ;  /* 0x000000ffff037224 */ /* 0x000fd400078e00ff */
[----:B------:R-:W-:Y:S05]  /*b4b0*/  @!P0 BRA `(.L_x_292) ;  /* 0x0000000c00488947 */ /* 0x000fea0003800000 */
[----:B------:R-:W0:Y:S01]  /*b4c0*/  LDC R0, c[0x0][0x28c] ;  /* 0x0000a300ff007b82 */ /* 0x000e220000000800 */
[----:B------:R-:W1:Y:S01]  /*b4d0*/  S2R R11, SR_CgaCtaId ;  /* 0x00000000000b7919 */ /* 0x000e620000008800 */
[----:B------:R-:W-:Y:S01]  /*b4e0*/  ULDC UR5, c[0x0][0x600] ;  /* 0x0001800000057ab9 */ /* 0x000fe20000000800 */
[----:B------:R-:W-:Y:S01]  /*b4f0*/  ULDC UR4, c[0x0][0xc] ;  /* 0x0000030000047ab9 */ /* 0x000fe20000000800 */
[----:B------:R-:W-:Y:S01]  /*b500*/  UIADD3 UR16, UR5, -0x1, URZ ;  /* 0xffffffff05107890 */ /* 0x000fe2000fffe03f */
[----:B------:R-:W-:Y:S01]  /*b510*/  BSSY B0, `(.L_x_292) ;  /* 0x00000cc000007945 */ /* 0x000fe20003800000 */
[----:B------:R-:W-:Y:S01]  /*b520*/  ULDC UR6, c[0x0][0x658] ;  /* 0x0001960000067ab9 */ /* 0x000fe20000000800 */
[----:B------:R-:W-:Y:S01]  /*b530*/  ULDC UR5, c[0x0][0x10] ;  /* 0x0000040000057ab9 */ /* 0x000fe20000000800 */
[----:B------:R-:W-:Y:S01]  /*b540*/  UMOV UR7, 0xffffffff ;  /* 0xffffffff00077882 */ /* 0x000fe20000000000 */
[----:B------:R-:W-:Y:S01]  /*b550*/  UMOV UR8, 0x1 ;  /* 0x0000000100087882 */ /* 0x000fe20000000000 */
[----:B------:R-:W-:Y:S01]  /*b560*/  UIMAD.WIDE.U32 UR4, UR4, UR5, URZ ;  /* 0x00000005040472a5 */ /* 0x000fe2000f8e003f */
[----:B------:R-:W-:Y:S01]  /*b570*/  IMAD.MOV.U32 R9, RZ, RZ, 0x1 ;  /* 0x00000001ff097424 */ /* 0x000fe200078e00ff */
[----:B------:R-:W-:Y:S01]  /*b580*/  USHF.L.U32 UR7, UR7, UR6, URZ ;  /* 0x0000000607077299 */ /* 0x000fe2000800063f */
[----:B------:R-:W-:Y:S01]  /*b590*/  LOP3.LUT R13, R19, 0x2, RZ, 0xfc, !PT ;  /* 0x00000002130d7812 */ /* 0x000fe200078efcff */
[----:B------:R-:W-:-:S02]  /*b5a0*/  USHF.L.U32 UR18, UR8, UR6, URZ ;  /* 0x0000000608127299 */ /* 0x000fc4000800063f */
[----:B------:R-:W-:Y:S01]  /*b5b0*/  ULOP3.LUT UR17, URZ, UR7, URZ, 0x33, !UPT ;  /* 0x000000073f117292 */ /* 0x000fe2000f8e333f */
[----:B------:R-:W-:Y:S01]  /*b5c0*/  ULDC UR6, c[0x0][0x14] ;  /* 0x0000050000067ab9 */ /* 0x000fe20000000800 */
[----:B------:R-:W-:Y:S01]  /*b5d0*/  ULDC.64 UR22, c[0x0][0x198] ;  /* 0x0000660000167ab9 */ /* 0x000fe20000000a00 */
[----:B------:R-:W-:Y:S02]  /*b5e0*/  UIMAD.WIDE.U32 UR20, UR4, UR6, URZ ;  /* 0x00000006041472a5 */ /* 0x000fe4000f8e003f */
[----:B------:R-:W-:Y:S01]  /*b5f0*/  UIMAD UR13, UR5, UR6, URZ ;  /* 0x00000006050d72a4 */ /* 0x000fe2000f8e023f */
[----:B0-----:R-:W-:-:S03]  /*b600*/  VIADD R0, R0, 0x3f ;  /* 0x0000003f00007836 */ /* 0x001fc60000000000 */
[----:B------:R-:W-:Y:S02]  /*b610*/  UIADD3 UR13, UR21, UR13, URZ ;  /* 0x0000000d150d7290 */ /* 0x000fe4000fffe03f */
[----:B------:R-:W-:-:S04]  /*b620*/  SHF.R.S32.HI R3, RZ, 0x1f, R0 ;  /* 0x0000001fff037819 */ /* 0x000fc80000011400 */
[----:B------:R-:W-:Y:S01]  /*b630*/  LEA.HI R8, R3, R0, RZ, 0x6 ;  /* 0x0000000003087211 */ /* 0x000fe200078f30ff */
[----:B------:R-:W-:Y:S01]  /*b640*/  IMAD.MOV.U32 R0, RZ, RZ, 0x1 ;  /* 0x00000001ff007424 */ /* 0x000fe200078e00ff */
[C---:B-1----:R-:W-:Y:S01]  /*b650*/  SHF.L.U32 R10, R11.reuse, 0x6, RZ ;  /* 0x000000060b0a7819 */ /* 0x042fe200000006ff */
[----:B------:R-:W-:Y:S01]  /*b660*/  IMAD.SHL.U32 R11, R11, 0x1000, RZ ;  /* 0x000010000b0b7824 */ /* 0x000fe200078e00ff */
[----:B------:R-:W-:Y:S01]  /*b670*/  SHF.R.S32.HI R8, RZ, 0x6, R8 ;  /* 0x00000006ff087819 */ /* 0x000fe20000011408 */
[----:B------:R-:W-:Y:S01]  /*b680*/  IMAD.MOV.U32 R3, RZ, RZ, RZ ;  /* 0x000000ffff037224 */ /* 0x000fe200078e00ff */
[----:B------:R-:W-:Y:S02]  /*b690*/  LOP3.LUT R10, R10, 0x40, RZ, 0xc0, !PT ;  /* 0x000000400a0a7812 */ /* 0x000fe400078ec0ff */
[----:B------:R-:W-:Y:S01]  /*b6a0*/  LOP3.LUT R11, R11, 0x1000, RZ, 0xc0, !PT ;  /* 0x000010000b0b7812 */ /* 0x000fe200078ec0ff */
[----:B------:R-:W-:-:S07]  /*b6b0*/  VIADD R12, R8, 0x1 ;  /* 0x00000001080c7836 */ /* 0x000fce0000000000 */
.L_x_303:
[----:B------:R-:W-:-:S03]  /*b6c0*/  UMOV UR4, 0xffffffff ;  /* 0xffffffff00047882 */ /* 0x000fc60000000000 */
[----:B------:R-:W-:Y:S05]  /*b6d0*/  BRA.DIV UR4, `(.L_x_293) ;  /* 0x0000000e04a87947 */ /* 0x000fea000b800000 */
[----:B------:R-:W-:-:S13]  /*b6e0*/  ELECT P6, URZ, PT ;  /* 0x00000000003f782f */ /* 0x000fda00038c0000 */
.L_x_314:
[----:B------:R-:W0:Y:S01]  /*b6f0*/  LDC R4, c[0x0][0x28c] ;  /* 0x0000a300ff047b82 */ /* 0x000e220000000800 */
[----:B------:R-:W-:Y:S01]  /*b700*/  BSSY B1, `(.L_x_294) ;  /* 0x0000038000017945 */ /* 0x000fe20003800000 */
[----:B0-----:R-:W-:-:S13]  /*b710*/  ISETP.LT.OR P6, PT, R4, 0x1, !P6 ;  /* 0x000000010400780c */ /* 0x001fda00077c1670 */
[----:B------:R-:W-:Y:S05]  /*b720*/  @P6 BRA `(.L_x_295) ;  /* 0x0000000000d46947 */ /* 0x000fea0003800000 */
[----:B------:R-:W-:Y:S02]  /*b730*/  IMAD R21, R21, 0x80, R10 ;  /* 0x0000008015157824 */ /* 0x000fe400078e020a */
[----:B------:R-:W-:Y:S02]  /*b740*/  IMAD.SHL.U32 R22, R20, 0x100, RZ ;  /* 0x0000010014167824 */ /* 0x000fe400078e00ff */
[----:B------:R-:W-:Y:S02]  /*b750*/  IMAD.MOV.U32 R24, RZ, RZ, RZ ;  /* 0x000000ffff187224 */ /* 0x000fe400078e00ff */
[----:B------:R-:W-:Y:S02]  /*b760*/  IMAD.MOV.U32 R4, RZ, RZ, R12 ;  /* 0x000000ffff047224 */ /* 0x000fe400078e000c */
[----:B------:R-:W-:Y:S02]  /*b770*/  IMAD.MOV.U32 R5, RZ, RZ, R0 ;  /* 0x000000ffff057224 */ /* 0x000fe400078e0000 */
[----:B------:R-:W-:-:S07]  /*b780*/  IMAD.MOV.U32 R14, RZ, RZ, R3 ;  /* 0x000000ffff0e7224 */ /* 0x000fce00078e0003 */
.L_x_298:
[----:B------:R-:W0:Y:S01]  /*b790*/  S2R R20, SR_CgaCtaId ;  /* 0x0000000000147919 */ /* 0x000e220000008800 */
[----:B------:R-:W-:Y:S02]  /*b7a0*/  MOV R7, 0x400 ;  /* 0x0000040000077802 */ /* 0x000fe40000000f00 */
[----:B------:R-:W-:-:S13]  /*b7b0*/  LOP3.LUT P1, RZ, R18, 0x7f, RZ, 0xc0, !PT ;  /* 0x0000007f12ff7812 */ /* 0x000fda000782c0ff */
[----:B------:R-:W1:Y:S01]  /*b7c0*/  @!P1 LDC R15, c[0x0][0x500] ;  /* 0x00014000ff0f9b82 */ /* 0x000e620000000800 */
[----:B0-----:R-:W-:Y:S02]  /*b7d0*/  LEA R23, R20, R7, 0x18 ;  /* 0x0000000714177211 */ /* 0x001fe400078ec0ff */
[----:B------:R-:W-:Y:S02]  /*b7e0*/  SHF.L.U32 R7, R5, 0x1f, RZ ;  /* 0x0000001f05077819 */ /* 0x000fe400000006ff */
[----:B------:R-:W-:-:S04]  /*b7f0*/  LEA R20, R14, R23, 0x3 ;  /* 0x000000170e147211 */ /* 0x000fc800078e18ff */
[----:B------:R-:W0:Y:S02]  /*b800*/  SYNCS.PHASECHK.TRANS64.TRYWAIT P0, [R20+URZ+0x20], R7 ;  /* 0x00002007140075a7 */ /* 0x000e24000800017f */
[----:B01----:R-:W-:Y:S05]  /*b810*/  @!P0 BRA `(.L_x_296) ;  /* 0x0000000c00788947 */ /* 0x003fea0003800000 */
.L_x_315:
[----:B0-----:R-:W-:Y:S01]  /*b820*/  PRMT R7, R13, 0x9910, RZ ;  /* 0x000099100d077816 */ /* 0x001fe200000000ff */
[----:B------:R0:W-:Y:S03]  /*b830*/  @!P1 SYNCS.ARRIVE.TRANS64 RZ, [R20+URZ], R15 ;  /* 0x0000000f14ff99a7 */ /* 0x0001e6000800003f */
[----:B------:R-:W-:-:S13]  /*b840*/  ISETP.NE.AND P0, PT, R7, 0x2, PT ;  /* 0x000000020700780c */ /* 0x000fda0003f05270 */
[----:B0-----:R-:W-:Y:S05]  /*b850*/  @P0 BRA `(.L_x_297) ;  /* 0x0000000000040947 */ /* 0x001fea0003800000 */
[----:B------:R-:W-:Y:S01]  /*b860*/  BPT.TRAP 0x1 ;  /* 0x000000040000795c */ /* 0x000fe20000300000 */
.L_x_297:
[----:B------:R-:W-:Y:S01]  /*b870*/  IMAD R7, R14, 0x2000, R11 ;  /* 0x000020000e077824 */ /* 0x000fe200078e020b */
[----:B------:R-:W-:Y:S01]  /*b880*/  R2UR UR9, R20 ;  /* 0x00000000140972ca */ /* 0x000fe200000e0000 */
[--C-:B------:R-:W-:Y:S01]  /*b890*/  IMAD R15, R14, 0x8000, R23.reuse ;  /* 0x000080000e0f7824 */ /* 0x100fe200078e0217 */
[----:B------:R-:W-:Y:S01]  /*b8a0*/  UIADD3 UR4, UP0, UR22, 0xf0, URZ ;  /* 0x000000f016047890 */ /* 0x000fe2000ff1e03f */
[----:B------:R-:W-:Y:S01]  /*b8b0*/  IMAD R7, R7, 0x2, R23 ;  /* 0x0000000207077824 */ /* 0x000fe200078e0217 */
[----:B------:R-:W-:Y:S01]  /*b8c0*/  R2UR UR11, R22 ;  /* 0x00000000160b72ca */ /* 0x000fe200000e0000 */
[----:B------:R-:W-:Y:S01]  /*b8d0*/  VIADD R4, R4, 0xffffffff ;  /* 0xffffffff04047836 */ /* 0x000fe20000000000 */
[----:B------:R-:W-:Y:S01]  /*b8e0*/  R2UR UR5, R15 ;  /* 0x000000000f0572ca */ /* 0x000fe200000e0000 */
[----:B------:R-:W-:Y:S01]  /*b8f0*/  UIADD3 UR24, UP1, UR22, 0x1f0, URZ ;  /* 0x000001f016187890 */ /* 0x000fe2000ff3e03f */
[----:B------:R-:W-:Y:S01]  /*b900*/  R2UR UR8, R7 ;  /* 0x00000000070872ca */ /* 0x000fe200000e0000 */
[----:B------:R-:W-:Y:S01]  /*b910*/  VIADD R14, R14, 0x1 ;  /* 0x000000010e0e7836 */ /* 0x000fe20000000000 */
[----:B------:R-:W-:Y:S01]  /*b920*/  R2UR UR10, R24 ;  /* 0x00000000180a72ca */ /* 0x000fe200000e0000 */
[----:B------:R-:W-:Y:S01]  /*b930*/  UIADD3.X UR25, URZ, UR23, URZ, UP1, !UPT ;  /* 0x000000173f197290 */ /* 0x000fe20008ffe43f */
[----:B------:R-:W-:Y:S01]  /*b940*/  R2UR UR12, R6 ;  /* 0x00000000060c72ca */ /* 0x000fe200000e0000 */
[----:B------:R-:W-:Y:S01]  /*b950*/  UMOV UR6, 0x0 ;  /* 0x0000000000067882 */ /* 0x000fe20000000000 */
[----:B------:R-:W-:Y:S01]  /*b960*/  R2UR UR19, R21 ;  /* 0x00000000151372ca */ /* 0x000fe200000e0000 */
[----:B------:R-:W-:Y:S01]  /*b970*/  UMOV UR7, 0x10000000 ;  /* 0x1000000000077882 */ /* 0x000fe20000000000 */
[----:B------:R-:W-:Y:S01]  /*b980*/  ISETP.GT.AND P1, PT, R4, 0x1, PT ;  /* 0x000000010400780c */ /* 0x000fe20003f24270 */
[----:B------:R-:W-:Y:S01]  /*b990*/  UMOV UR26, 0x30000 ;  /* 0x00030000001a7882 */ /* 0x000fe20000000000 */
[----:B------:R-:W-:Y:S01]  /*b9a0*/  ISETP.NE.AND P0, PT, R14, 0x4, PT ;  /* 0x000000040e00780c */ /* 0x000fe20003f05270 */
[----:B------:R-:W-:Y:S01]  /*b9b0*/  UIADD3 UR14, UR5, 0x100, URZ ;  /* 0x00000100050e7890 */ /* 0x000fe2000fffe03f */
[----:B------:R-:W-:Y:S01]  /*b9c0*/  VIADD R24, R24, 0x40 ;  /* 0x0000004018187836 */ /* 0x000fe20000000000 */
[----:B------:R-:W-:Y:S01]  /*b9d0*/  UIADD3.X UR5, URZ, UR23, URZ, UP0, !UPT ;  /* 0x000000173f057290 */ /* 0x000fe200087fe43f */
[----:B------:R-:W-:Y:S01]  /*b9e0*/  SEL R20, RZ, 0x1, P0 ;  /* 0x00000001ff147807 */ /* 0x000fe20000000000 */
[----:B------:R-:W-:Y:S01]  /*b9f0*/  UIADD3 UR15, UR8, 0x20100, URZ ;  /* 0x00020100080f7890 */ /* 0x000fe2000fffe03f */
[----:B------:R-:W-:-:S02]  /*ba00*/  SEL R14, R14, RZ, P0 ;  /* 0x000000ff0e0e7207 */ /* 0x000fc40000000000 */
[----:B------:R-:W-:Y:S01]  /*ba10*/  UMOV UR8, UR14 ;  /* 0x0000000e00087c82 */ /* 0x000fe20008000000 */
[----:B------:R-:W-:-:S03]  /*ba20*/  LOP3.LUT R5, R5, R20, RZ, 0x3c, !PT ;  /* 0x0000001405057212 */ /* 0x000fc600078e3cff */
[----:B------:R0:W-:Y:S02]  /*ba30*/  UTMALDG.3D [UR8], [UR4], desc[UR6] ;  /* 0x00000608040075b4 */ /* 0x0001e40008011000 */
[----:B0-----:R-:W-:Y:S01]  /*ba40*/  UMOV UR8, UR15 ;  /* 0x0000000f00087c82 */ /* 0x001fe20008000000 */
[----:B------:R-:W-:Y:S02]  /*ba50*/  UMOV UR11, UR19 ;  /* 0x00000013000b7c82 */ /* 0x000fe40008000000 */
[----:B------:R0:W-:Y:S02]  /*ba60*/  UTMALDG.3D.MULTICAST [UR8], [UR24], UR26, desc[UR6] ;  /* 0x00000608180073b4 */ /* 0x0001e4000801181a */
[----:B0-----:R-:W-:Y:S05]  /*ba70*/  @P1 BRA `(.L_x_298) ;  /* 0xfffffffc00441947 */ /* 0x001fea000383ffff */
.L_x_295:
[----:B------:R-:W-:Y:S05]  /*ba80*/  BSYNC B1 ;  /* 0x0000000000017941 */ /* 0x000fea0003800000 */
.L_x_294:
[----:B------:R-:W-:Y:S01]  /*ba90*/  LOP3.LUT P1, RZ, R9, 0xff, RZ, 0xc0, !PT ;  /* 0x000000ff09ff7812 */ /* 0x000fe2000782c0ff */
[----:B------:R-:W-:Y:S01]  /*baa0*/  IMAD.IADD R3, R8, 0x1, R3 ;  /* 0x0000000108037824 */ /* 0x000fe200078e0203 */
[----:B------:R-:W-:Y:S01]  /*bab0*/  IADD3 R16, P2, R16, UR20, RZ ;  /* 0x0000001410107c10 */ /* 0x000fe2000ff5e0ff */
[----:B------:R-:W-:Y:S01]  /*bac0*/  ULDC.64 UR4, c[0x0][0x650] ;  /* 0x0001940000047ab9 */ /* 0x000fe20000000a00 */
[----:B------:R-:W-:Y:S01]  /*bad0*/  BSSY B1, `(.L_x_299) ;  /* 0x000006d000017945 */ /* 0x000fe20003800000 */
[----:B------:R-:W-:Y:S01]  /*bae0*/  MOV R20, 0xffffffff ;  /* 0xffffffff00147802 */ /* 0x000fe20000000f00 */
[----:B------:R-:W-:Y:S01]  /*baf0*/  IMAD.MOV.U32 R21, RZ, RZ, -0x1 ;  /* 0xffffffffff157424 */ /* 0x000fe200078e00ff */
[----:B------:R-:W-:Y:S02]  /*bb00*/  ISETP.GT.U32.AND P0, PT, R3, 0x3, PT ;  /* 0x000000030300780c */ /* 0x000fe40003f04070 */
[----:B------:R-:W-:Y:S02]  /*bb10*/  SHF.R.U32.HI R4, RZ, 0x2, R3 ;  /* 0x00000002ff047819 */ /* 0x000fe40000011603 */
[----:B------:R-:W-:-:S02]  /*bb20*/  ISETP.LT.U32.AND P0, PT, R8, 0x4, P0 ;  /* 0x000000040800780c */ /* 0x000fc40000701070 */
[----:B------:R-:W0:Y:S01]  /*bb30*/  @P1 S2R R6, SR_CgaCtaId ;  /* 0x0000000000061919 */ /* 0x000e220000008800 */
[----:B------:R-:W-:Y:S02]  /*bb40*/  @P1 MOV R5, 0x400 ;  /* 0x0000040000051802 */ /* 0x000fe40000000f00 */
[----:B------:R-:W-:Y:S02]  /*bb50*/  IADD3.X R17, R17, UR13, RZ, P2, !PT ;  /* 0x0000000d11117c10 */ /* 0x000fe400097fe4ff */
[----:B------:R-:W-:Y:S02]  /*bb60*/  ISETP.GE.U32.AND P2, PT, R16, UR4, PT ;  /* 0x0000000410007c0c */ /* 0x000fe4000bf46070 */
[----:B------:R-:W-:Y:S02]  /*bb70*/  LOP3.LUT R4, R4, 0x1, RZ, 0xc0, !PT ;  /* 0x0000000104047812 */ /* 0x000fe400078ec0ff */
[----:B------:R-:W-:Y:S02]  /*bb80*/  LOP3.LUT R3, R3, 0x3, RZ, 0xc0, !PT ;  /* 0x0000000303037812 */ /* 0x000fe400078ec0ff */
[----:B------:R-:W-:-:S02]  /*bb90*/  PRMT R9, RZ, 0x7610, R9 ;  /* 0x00007610ff097816 */ /* 0x000fc40000000009 */
[----:B0-----:R-:W-:Y:S01]  /*bba0*/  @P1 LEA R5, R6, R5, 0x18 ;  /* 0x0000000506051211 */ /* 0x001fe200078ec0ff */
[----:B------:R-:W-:-:S03]  /*bbb0*/  IMAD.MOV.U32 R6, RZ, RZ, -0x1 ;  /* 0xffffffffff067424 */ /* 0x000fc600078e00ff */
[----:B------:R0:W-:Y:S01]  /*bbc0*/  @P1 SYNCS.ARRIVE.TRANS64.A1T0 RZ, [R5+URZ+0x58], RZ ;  /* 0x000058ff05ff19a7 */ /* 0x0001e2000810003f */
[----:B------:R-:W-:-:S04]  /*bbd0*/  ISETP.NE.U32.AND P1, PT, R4, 0x1, PT ;  /* 0x000000010400780c */ /* 0x000fc80003f25070 */
[----:B------:R-:W-:Y:S02]  /*bbe0*/  ISETP.GT.U32.AND P1, PT, R8, 0x3, !P1 ;  /* 0x000000030800780c */ /* 0x000fe40004f24070 */
[----:B0-----:R-:W-:Y:S02]  /*bbf0*/  SEL R5, RZ, 0x1, !P0 ;  /* 0x00000001ff057807 */ /* 0x001fe40004000000 */
[----:B------:R-:W-:Y:S02]  /*bc00*/  ISETP.GE.U32.AND.EX P0, PT, R17, UR5, PT, P2 ;  /* 0x0000000511007c0c */ /* 0x000fe4000bf06120 */
[----:B------:R-:W-:-:S04]  /*bc10*/  SEL R4, RZ, 0x1, !P1 ;  /* 0x00000001ff047807 */ /* 0x000fc80004800000 */
[----:B------:R-:W-:Y:S02]  /*bc20*/  LOP3.LUT R0, R4, R0, R5, 0x96, !PT ;  /* 0x0000000004007212 */ /* 0x000fe400078e9605 */
[----:B------:R-:W-:-:S05]  /*bc30*/  PRMT R4, RZ, 0x7610, R4 ;  /* 0x00007610ff047816 */ /* 0x000fca0000000004 */
[----:B------:R-:W-:Y:S05]  /*bc40*/  @P0 BRA `(.L_x_300) ;  /* 0x0000000400540947 */ /* 0x000fea0003800000 */
[----:B------:R-:W0:Y:S01]  /*bc50*/  S2R R15, SR_CTAID.X ;  /* 0x00000000000f7919 */ /* 0x000e220000002500 */
[----:B------:R-:W-:Y:S01]  /*bc60*/  ULDC.64 UR4, c[0x0][0x628] ;  /* 0x00018a0000047ab9 */ /* 0x000fe20000000a00 */
[----:B------:R-:W-:Y:S01]  /*bc70*/  ULDC UR7, c[0x0][0x630] ;  /* 0x00018c0000077ab9 */ /* 0x000fe20000000800 */
[----:B------:R-:W-:Y:S01]  /*bc80*/  ISETP.NE.U32.AND P0, PT, RZ, UR4, PT ;  /* 0x00000004ff007c0c */ /* 0x000fe2000bf05070 */
[----:B------:R-:W1:Y:S01]  /*bc90*/  S2R R20, SR_CTAID.Y ;  /* 0x0000000000147919 */ /* 0x000e620000002600 */
[----:B------:R-:W-:Y:S01]  /*bca0*/  ULDC UR8, c[0x0][0x150] ;  /* 0x0000540000087ab9 */ /* 0x000fe20000000800 */
[----:B------:R-:W-:Y:S01]  /*bcb0*/  IMAD.MOV.U32 R4, RZ, RZ, R16 ;  /* 0x000000ffff047224 */ /* 0x000fe200078e0010 */
[----:B------:R-:W-:Y:S01]  /*bcc0*/  ISETP.NE.AND.EX P0, PT, RZ, UR5, PT, P0 ;  /* 0x00000005ff007c0c */ /* 0x000fe2000bf05300 */
[----:B------:R-:W-:Y:S01]  /*bcd0*/  IMAD.MOV.U32 R5, RZ, RZ, R17 ;  /* 0x000000ffff057224 */ /* 0x000fe200078e0011 */
[----:B0-----:R-:W-:-:S11]  /*bce0*/  I2FP.F32.U32 R22, R15 ;  /* 0x0000000f00167245 */ /* 0x001fd60000201000 */
[----:B------:R-:W-:Y:S05]  /*bcf0*/  @!P0 BRA `(.L_x_301) ;  /* 0x0000000000288947 */ /* 0x000fea0003800000 */
[----:B------:R-:W-:Y:S02]  /*bd00*/  ULDC UR6, c[0x0][0x634] ;  /* 0x00018d0000067ab9 */ /* 0x000fe40000000800 */
[----:B------:R-:W-:-:S05]  /*bd10*/  IADD3 R5, P0, R16, UR6, RZ ;  /* 0x0000000610057c10 */ /* 0x000fca000ff1e0ff */
[----:B------:R-:W-:-:S04]  /*bd20*/  IMAD.X R21, RZ, RZ, R17, P0 ;  /* 0x000000ffff157224 */ /* 0x000fc800000e0611 */
[----:B------:R-:W-:-:S04]  /*bd30*/  IMAD.WIDE.U32 R6, R21, UR4, RZ ;  /* 0x0000000415067c25 */ /* 0x000fc8000f8e00ff */
[----:B------:R-:W-:-:S04]  /*bd40*/  IMAD.WIDE.U32 R6, P0, R5, UR5, R6 ;  /* 0x0000000505067c25 */ /* 0x000fc8000f800006 */
[----:B------:R-:W-:-:S04]  /*bd50*/  IMAD.WIDE.U32 R4, R5, UR4, RZ ;  /* 0x0000000405047c25 */ /* 0x000fc8000f8e00ff */
[----:B------:R-:W-:Y:S01]  /*bd60*/  IMAD.MOV.U32 R4, RZ, RZ, R7 ;  /* 0x000000ffff047224 */ /* 0x000fe200078e0007 */
[----:B------:R-:W-:Y:S01]  /*bd70*/  IADD3 RZ, P1, R5, R6, RZ ;  /* 0x0000000605ff7210 */ /* 0x000fe20007f3e0ff */
[----:B------:R-:W-:-:S04]  /*bd80*/  IMAD.X R5, RZ, RZ, RZ, P0 ;  /* 0x000000ffff057224 */ /* 0x000fc800000e06ff */
[----:B------:R-:W-:-:S08]  /*bd90*/  IMAD.WIDE.U32.X R4, R21, UR5, R4, P1 ;  /* 0x0000000515047c25 */ /* 0x000fd000088e0404 */
.L_x_301:
[--C-:B------:R-:W-:Y:S01]  /*bda0*/  SHF.R.U64 R14, R4, UR7, R5.reuse ;  /* 0x00000007040e7c19 */ /* 0x100fe20008001205 */
[----:B------:R-:W-:Y:S01]  /*bdb0*/  FMUL R22, R22, UR8 ;  /* 0x0000000816167c20 */ /* 0x000fe20008400000 */
[----:B------:R-:W-:Y:S01]  /*bdc0*/  SHF.R.U32.HI R4, RZ, UR7, R5 ;  /* 0x00000007ff047c19 */ /* 0x000fe20008011605 */
[----:B------:R-:W0:Y:S01]  /*bdd0*/  LDC R6, c[0x0][0x144] ;  /* 0x00005100ff067b82 */ /* 0x000e220000000800 */
[----:B------:R-:W-:Y:S01]  /*bde0*/  IADD3 R5, P0, RZ, -R14, RZ ;  /* 0x8000000eff057210 */ /* 0x000fe20007f1e0ff */
[----:B------:R-:W-:Y:S01]  /*bdf0*/  ULDC UR6, c[0x0][0x154] ;  /* 0x0000550000067ab9 */ /* 0x000fe20000000800 */
[----:B-1----:R-:W-:Y:S01]  /*be00*/  I2FP.F32.U32 R7, R20 ;  /* 0x0000001400077245 */ /* 0x002fe20000201000 */
[----:B------:R-:W1:Y:S01]  /*be10*/  F2I.U32.TRUNC.NTZ R22, R22 ;  /* 0x0000001600167305 */ /* 0x000e62000020f000 */
[----:B------:R-:W-:Y:S01]  /*be20*/  IADD3.X R4, RZ, ~R4, RZ, P0, !PT ;  /* 0x80000004ff047210 */ /* 0x000fe200007fe4ff */
[----:B------:R-:W-:Y:S01]  /*be30*/  ULDC.64 UR4, c[0x0][0x620] ;  /* 0x0001880000047ab9 */ /* 0x000fe20000000a00 */
[----:B------:R-:W-:Y:S01]  /*be40*/  ISETP.NE.AND P2, PT, R2, 0x1, PT ;  /* 0x000000010200780c */ /* 0x000fe20003f45270 */
[----:B------:R-:W-:Y:S01]  /*be50*/  FMUL R23, R7, UR6 ;  /* 0x0000000607177c20 */ /* 0x000fe20008400000 */
[----:B------:R-:W2:Y:S01]  /*be60*/  LDC R25, c[0x0][0x148] ;  /* 0x00005200ff197b82 */ /* 0x000ea20000000800 */
[----:B------:R-:W-:Y:S01]  /*be70*/  IMAD R4, R4, UR4, RZ ;  /* 0x0000000404047c24 */ /* 0x000fe2000f8e02ff */
[----:B------:R-:W-:-:S02]  /*be80*/  ULDC.64 UR6, c[0x0][0x640] ;  /* 0x0001900000067ab9 */ /* 0x000fc40000000a00 */
[----:B------:R-:W-:Y:S01]  /*be90*/  ISETP.NE.U32.AND P0, PT, RZ, UR6, PT ;  /* 0x00000006ff007c0c */ /* 0x000fe2000bf05070 */
[----:B------:R-:W3:Y:S01]  /*bea0*/  F2I.U32.TRUNC.NTZ R23, R23 ;  /* 0x0000001700177305 */ /* 0x000ee2000020f000 */
[C---:B------:R-:W-:Y:S02]  /*beb0*/  IMAD R7, R5.reuse, UR5, R4 ;  /* 0x0000000505077c24 */ /* 0x040fe4000f8e0204 */
[----:B------:R-:W-:Y:S01]  /*bec0*/  IMAD.WIDE.U32 R4, R5, UR4, R16 ;  /* 0x0000000405047c25 */ /* 0x000fe2000f8e0010 */
[----:B------:R-:W-:Y:S01]  /*bed0*/  ULDC UR4, c[0x0][0x618] ;  /* 0x0001860000047ab9 */ /* 0x000fe20000000800 */
[----:B------:R-:W-:Y:S02]  /*bee0*/  ISETP.NE.AND.EX P0, PT, RZ, UR7, PT, P0 ;  /* 0x00000007ff007c0c */ /* 0x000fe4000bf05300 */
[----:B------:R-:W-:Y:S02]  /*bef0*/  IMAD.IADD R5, R5, 0x1, R7 ;  /* 0x0000000105057824 */ /* 0x000fe400078e0207 */
[----:B-1----:R-:W-:-:S03]  /*bf00*/  IMAD.MOV R22, RZ, RZ, -R22 ;  /* 0x000000ffff167224 */ /* 0x002fc600078e0a16 */
[----:B------:R-:W-:Y:S01]  /*bf10*/  SHF.R.U64 R21, R4, UR4, R5 ;  /* 0x0000000404157c19 */ /* 0x000fe20008001205 */
[----:B0-----:R-:W-:Y:S01]  /*bf20*/  IMAD R15, R6, R22, R15 ;  /* 0x00000016060f7224 */ /* 0x001fe200078e020f */
[----:B------:R-:W-:Y:S01]  /*bf30*/  SHF.R.U32.HI R4, RZ, UR4, R5 ;  /* 0x00000004ff047c19 */ /* 0x000fe20008011605 */
[----:B------:R-:W-:Y:S01]  /*bf40*/  ULDC UR4, c[0x0][0x608] ;  /* 0x0001820000047ab9 */ /* 0x000fe20000000800 */
[----:B---3--:R-:W-:Y:S02]  /*bf50*/  IMAD.MOV R6, RZ, RZ, -R23 ;  /* 0x000000ffff067224 */ /* 0x008fe400078e0a17 */
[--C-:B------:R-:W-:Y:S02]  /*bf60*/  SHF.R.U64 R22, R21, UR4, R4.reuse ;  /* 0x0000000415167c19 */ /* 0x100fe40008001204 */
[----:B------:R-:W-:Y:S01]  /*bf70*/  SHF.R.U32.HI R5, RZ, UR4, R4 ;  /* 0x00000004ff057c19 */ /* 0x000fe20008011604 */
[----:B------:R-:W-:Y:S01]  /*bf80*/  ULDC UR4, c[0x0][0x658] ;  /* 0x0001960000047ab9 */ /* 0x000fe20000000800 */
[----:B--2---:R-:W-:-:S02]  /*bf90*/  @P2 IMAD R15, R25, R6, R20 ;  /* 0x00000006190f2224 */ /* 0x004fc400078e0214 */
[--C-:B------:R-:W-:Y:S02]  /*bfa0*/  SHF.R.U64 R20, R22, UR4, R5.reuse ;  /* 0x0000000416147c19 */ /* 0x100fe40008001205 */
[----:B------:R-:W-:-:S03]  /*bfb0*/  SHF.R.U32.HI R23, RZ, UR4, R5 ;  /* 0x00000004ff177c19 */ /* 0x000fc60008011605 */
[----:B------:R-:W-:Y:S02]  /*bfc0*/  IMAD.MOV.U32 R6, RZ, RZ, R20 ;  /* 0x000000ffff067224 */ /* 0x000fe400078e0014 */
[----:B------:R-:W-:Y:S01]  /*bfd0*/  IMAD.MOV.U32 R5, RZ, RZ, R23 ;  /* 0x000000ffff057224 */ /* 0x000fe200078e0017 */
[----:B------:R-:W-:Y:S06]  /*bfe0*/  @!P0 BRA `(.L_x_302) ;  /* 0x00000000002c8947 */ /* 0x000fec0003800000 */
[----:B------:R-:W-:Y:S02]  /*bff0*/  ULDC UR4, c[0x0][0x64c] ;  /* 0x0001930000047ab9 */ /* 0x000fe40000000800 */
[----:B------:R-:W-:-:S05]  /*c000*/  IADD3 R5, P0, R20, UR4, RZ ;  /* 0x0000000414057c10 */ /* 0x000fca000ff1e0ff */
[----:B------:R-:W-:-:S04]  /*c010*/  IMAD.X R23, RZ, RZ, R23, P0 ;  /* 0x000000ffff177224 */ /* 0x000fc800000e0617 */
[----:B------:R-:W-:-:S04]  /*c020*/  IMAD.WIDE.U32 R6, R23, UR6, RZ ;  /* 0x0000000617067c25 */ /* 0x000fc8000f8e00ff */
[----:B------:R-:W-:-:S04]  /*c030*/  IMAD.WIDE.U32 R6, P0, R5, UR7, R6 ;  /* 0x0000000705067c25 */ /* 0x000fc8000f800006 */
[----:B------:R-:W-:Y:S01]  /*c040*/  IMAD.WIDE.U32 R4, R5, UR6, RZ ;  /* 0x0000000605047c25 */ /* 0x000fe2000f8e00ff */
[----:B------:R-:W-:-:S04]  /*c050*/  MOV R4, R7 ;  /* 0x0000000700047202 */ /* 0x000fc80000000f00 */
[----:B------:R-:W-:Y:S01]  /*c060*/  IADD3 RZ, P1, R5, R6, RZ ;  /* 0x0000000605ff7210 */ /* 0x000fe20007f3e0ff */
[----:B------:R-:W-:-:S04]  /*c070*/  IMAD.X R5, RZ, RZ, RZ, P0 ;  /* 0x000000ffff057224 */ /* 0x000fc800000e06ff */
[----:B------:R-:W-:-:S04]  /*c080*/  IMAD.WIDE.U32.X R4, R23, UR7, R4, P1 ;  /* 0x0000000717047c25 */ /* 0x000fc800088e0404 */
[----:B------:R-:W-:-:S07]  /*c090*/  IMAD.MOV.U32 R6, RZ, RZ, R4 ;  /* 0x000000ffff067224 */ /* 0x000fce00078e0004 */
.L_x_302:
[----:B------:R-:W-:Y:S01]  /*c0a0*/  ULDC UR4, c[0x0][0x648] ;  /* 0x0001920000047ab9 */ /* 0x000fe20000000800 */
[----:B------:R-:W-:Y:S01]  /*c0b0*/  LOP3.LUT R4, R22, UR17, RZ, 0xc0, !PT ;  /* 0x0000001116047c12 */ /* 0x000fe2000f8ec0ff */
[----:B------:R-:W-:Y:S01]  /*c0c0*/  ULDC UR5, c[0x0][0x610] ;  /* 0x0001840000057ab9 */ /* 0x000fe20000000800 */
[----:B------:R-:W-:Y:S01]  /*c0d0*/  SHF.R.U64 R5, R6, UR4, R5 ;  /* 0x0000000406057c19 */ /* 0x000fe20008001205 */
[----:B------:R-:W-:Y:S01]  /*c0e0*/  ULDC UR4, c[0x0][0x638] ;  /* 0x00018e0000047ab9 */ /* 0x000fe20000000800 */
[----:B------:R-:W-:Y:S01]  /*c0f0*/  LOP3.LUT R21, R21, UR16, RZ, 0xc0, !PT ;  /* 0x0000001015157c12 */ /* 0x000fe2000f8ec0ff */
[----:B------:R-:W-:Y:S02]  /*c100*/  IMAD.MOV.U32 R6, RZ, RZ, R14 ;  /* 0x000000ffff067224 */ /* 0x000fe400078e000e */
[----:B------:R-:W-:Y:S02]  /*c110*/  IMAD.MOV R7, RZ, RZ, -R5 ;  /* 0x000000ffff077224 */ /* 0x000fe400078e0a05 */
[----:B------:R-:W-:-:S02]  /*c120*/  IMAD R4, R5, UR18, R4 ;  /* 0x0000001205047c24 */ /* 0x000fc4000f8e0204 */
[----:B------:R-:W-:Y:S01]  /*c130*/  IMAD R20, R7, UR4, R20 ;  /* 0x0000000407147c24 */ /* 0x000fe2000f8e0214 */
[----:B------:R-:W-:Y:S01]  /*c140*/  ULDC UR4, c[0x0][0x600] ;  /* 0x0001800000047ab9 */ /* 0x000fe20000000800 */
[----:B------:R-:W-:Y:S02]  /*c150*/  IMAD R15, R4, UR5, R15 ;  /* 0x00000005040f7c24 */ /* 0x000fe4000f8e020f */
[----:B------:R-:W-:Y:S02]  /*c160*/  IMAD R20, R20, UR4, R21 ;  /* 0x0000000414147c24 */ /* 0x000fe4000f8e0215 */
[----:B------:R-:W-:-:S03]  /*c170*/  IMAD.MOV.U32 R4, RZ, RZ, 0x1 ;  /* 0x00000001ff047424 */ /* 0x000fc600078e00ff */
[----:B------:R-:W-:Y:S02]  /*c180*/  SEL R21, R20, R15, !P2 ;  /* 0x0000000f14157207 */ /* 0x000fe40005000000 */
[----:B------:R-:W-:-:S07]  /*c190*/  SEL R20, R15, R20, !P2 ;  /* 0x000000140f147207 */ /* 0x000fce0005000000 */
.L_x_300:
[----:B------:R-:W-:Y:S05]  /*c1a0*/  BSYNC B1 ;  /* 0x0000000000017941 */ /* 0x000fea0003800000 */
.L_x_299:
[----:B------:R-:W-:-:S13]  /*c1b0*/  LOP3.LUT P0, RZ, R4, 0xff, RZ, 0xc0, !PT ;  /* 0x000000ff04ff7812 */ /* 0x000fda000780c0ff */
[----:B------:R-:W-:Y:S05]  /*c1c0*/  @P0 BRA `(.L_x_303) ;  /* 0xfffffff4003c0947 */ /* 0x000fea000383ffff */
[----:B------:R-:W-:Y:S05]  /*c1d0*/  BSYNC B0 ;  /* 0x0000000000007941 */ /* 0x000fea0003800000 */
.L_x_292:
[----:B------:R-:W-:-:S03]  /*c1e0*/  UMOV UR4, 0xffffffff ;  /* 0xffffffff00047882 */ /* 0x000fc60000000000 */
[----:B------:R-:W-:Y:S05]  /*c1f0*/  BRA.DIV UR4, `(.L_x_304) ;  /* 0x0000000604147947 */ /* 0x000fea000b800000 */
[----:B------:R-:W-:-:S13]  /*c200*/  ELECT P6, URZ, PT ;  /* 0x00000000003f782f */ /* 0x000fda00038c0000 */
.L_x_318:
[----:B------:R-:W-:Y:S04]  /*c210*/  BSSY B0, `(.L_x_305) ;  /* 0x000002b000007945 */ /* 0x000fe80003800000 */
[----:B------:R-:W-:Y:S05]  /*c220*/  @!P6 BRA `(.L_x_306) ;  /* 0x0000000000a4e947 */ /* 0x000fea0003800000 */
[----:B------:R-:W-:-:S04]  /*c230*/  LOP3.LUT R19, R19, 0x2, RZ, 0xfc, !PT ;  /* 0x0000000213137812 */ /* 0x000fc800078efcff */
[----:B------:R-:W-:-:S13]  /*c240*/  ISETP.NE.AND P0, PT, R19, 0x3, PT ;  /* 0x000000031300780c */ /* 0x000fda0003f05270 */
[----:B------:R-:W-:Y:S05]  /*c250*/  @!P0 BRA `(.L_x_307) ;  /* 0x0000000000048947 */ /* 0x000fea0003800000 */
[----:B------:R-:W-:Y:S01]  /*c260*/  BPT.TRAP 0x1 ;  /* 0x000000040000795c */ /* 0x000fe20000300000 */
.L_x_307:
[----:B------:R-:W0:Y:S01]  /*c270*/  S2R R5, SR_CgaCtaId ;  /* 0x0000000000057919 */ /* 0x000e220000008800 */
[----:B------:R-:W-:Y:S02]  /*c280*/  MOV R2, 0x400 ;  /* 0x0000040000027802 */ /* 0x000fe40000000f00 */
[----:B------:R-:W-:Y:S02]  /*c290*/  SHF.L.U32 R4, R0, 0x1f, RZ ;  /* 0x0000001f00047819 */ /* 0x000fe400000006ff */
[----:B0-----:R-:W-:-:S05]  /*c2a0*/  LEA R2, R5, R2, 0x18 ;  /* 0x0000000205027211 */ /* 0x001fca00078ec0ff */
[----:B------:R-:W-:-:S04]  /*c2b0*/  VIADD R2, R2, 0x20 ;  /* 0x0000002002027836 */ /* 0x000fc80000000000 */
[C---:B------:R-:W-:Y:S02]  /*c2c0*/  IMAD R7, R3.reuse, 0x8, R2 ;  /* 0x0000000803077824 */ /* 0x040fe400078e0202 */
[----:B------:R-:W-:Y:S02]  /*c2d0*/  VIADD R3, R3, 0x1 ;  /* 0x0000000103037836 */ /* 0x000fe40000000000 */
[----:B------:R-:W0:Y:S03]  /*c2e0*/  SYNCS.PHASECHK.TRANS64.TRYWAIT P0, [R7+URZ], R4 ;  /* 0x00000004070075a7 */ /* 0x000e26000800017f */
[----:B------:R-:W-:-:S04]  /*c2f0*/  ISETP.NE.AND P1, PT, R3, 0x4, PT ;  /* 0x000000040300780c */ /* 0x000fc80003f25270 */
[----:B------:R-:W-:Y:S02]  /*c300*/  SEL R5, RZ, 0x1, P1 ;  /* 0x00000001ff057807 */ /* 0x000fe40000800000 */
[----:B------:R-:W-:Y:S02]  /*c310*/  SEL R3, R3, RZ, P1 ;  /* 0x000000ff03037207 */ /* 0x000fe40000800000 */
[----:B------:R-:W-:Y:S02]  /*c320*/  LOP3.LUT R6, R0, R5, RZ, 0x3c, !PT ;  /* 0x0000000500067212 */ /* 0x000fe400078e3cff */
[----:B------:R-:W-:Y:S02]  /*c330*/  LEA R8, R3, R2, 0x3 ;  /* 0x0000000203087211 */ /* 0x000fe400078e18ff */
[----:B------:R-:W-:Y:S01]  /*c340*/  SHF.L.U32 R5, R6, 0x1f, RZ ;  /* 0x0000001f06057819 */ /* 0x000fe200000006ff */
[----:B0-----:R-:W-:Y:S06]  /*c350*/  @!P0 BRA `(.L_x_308) ;  /* 0x0000000000dc8947 */ /* 0x001fec0003800000 */
.L_x_319:
[----:B------:R-:W1:Y:S01]  /*c360*/  SYNCS.PHASECHK.TRANS64.TRYWAIT P0, [R8+URZ], R5 ;  /* 0x00000005080075a7 */ /* 0x000e62000800017f */
[----:B------:R-:W-:-:S05]  /*c370*/  VIADD R0, R3, 0x1 ;  /* 0x0000000103007836 */ /* 0x000fca0000000000 */
[----:B------:R-:W-:-:S04]  /*c380*/  ISETP.NE.AND P1, PT, R0, 0x4, PT ;  /* 0x000000040000780c */ /* 0x000fc80003f25270 */
[----:B------:R-:W-:Y:S02]  /*c390*/  SEL R3, RZ, 0x1, P1 ;  /* 0x00000001ff037807 */ /* 0x000fe40000800000 */
[----:B0-----:R-:W-:Y:S02]  /*c3a0*/  SEL R7, R0, RZ, P1 ;  /* 0x000000ff00077207 */ /* 0x001fe40000800000 */
[----:B------:R-:W-:-:S03]  /*c3b0*/  LOP3.LUT R9, R6, R3, RZ, 0x3c, !PT ;  /* 0x0000000306097212 */ /* 0x000fc600078e3cff */
[----:B------:R-:W-:Y:S01]  /*c3c0*/  IMAD R11, R7, 0x8, R2 ;  /* 0x00000008070b7824 */ /* 0x000fe200078e0202 */
[----:B------:R-:W-:Y:S01]  /*c3d0*/  SHF.L.U32 R6, R9, 0x1f, RZ ;  /* 0x0000001f09067819 */ /* 0x000fe200000006ff */
[----:B-1----:R-:W-:Y:S06]  /*c3e0*/  @!P0 BRA `(.L_x_309) ;  /* 0x0000000000cc8947 */ /* 0x002fec0003800000 */
.L_x_320:
[----:B------:R-:W1:Y:S01]  /*c3f0*/  SYNCS.PHASECHK.TRANS64.TRYWAIT P0, [R11+URZ], R6 ;  /* 0x000000060b0075a7 */ /* 0x000e62000800017f */
[----:B------:R-:W-:-:S05]  /*c400*/  VIADD R0, R7, 0x1 ;  /* 0x0000000107007836 */ /* 0x000fca0000000000 */
[----:B------:R-:W-:-:S04]  /*c410*/  ISETP.NE.AND P1, PT, R0, 0x4, PT ;  /* 0x000000040000780c */ /* 0x000fc80003f25270 */
[----:B------:R-:W-:Y:S02]  /*c420*/  SEL R4, RZ, 0x1, P1 ;  /* 0x00000001ff047807 */ /* 0x000fe40000800000 */
[----:B------:R-:W-:Y:S02]  /*c430*/  SEL R3, R0, RZ, P1 ;  /* 0x000000ff00037207 */ /* 0x000fe40000800000 */
[----:B------:R-:W-:Y:S01]  /*c440*/  LOP3.LUT R0, R9, R4, RZ, 0x3c, !PT ;  /* 0x0000000409007212 */ /* 0x000fe200078e3cff */
[----:B-1----:R-:W-:Y:S06]  /*c450*/  @!P0 BRA `(.L_x_310) ;  /* 0x0000000000c48947 */ /* 0x002fec0003800000 */
.L_x_321:
[----:B------:R-:W-:Y:S01]  /*c460*/  IMAD R3, R3, 0x8, R2 ;  /* 0x0000000803037824 */ /* 0x000fe200078e0202 */
[----:B------:R-:W-:-:S07]  /*c470*/  SHF.L.U32 R0, R0, 0x1f, RZ ;  /* 0x0000001f00007819 */ /* 0x000fce00000006ff */
.L_x_311:
[----:B--2---:R2:W3:Y:S02]  /*c480*/  SYNCS.PHASECHK.TRANS64.TRYWAIT P0, [R3+URZ], R0 ;  /* 0x00000000030075a7 */ /* 0x0044e4000800017f */
[----:B---3--:R-:W-:Y:S05]  /*c490*/  @!P0 NANOSLEEP.SYNCS 0x989680 ;  /* 0x009896800000895d */ /* 0x008fea0003900000 */
[----:B------:R-:W3:Y:S02]  /*c4a0*/  @!P0 SYNCS.PHASECHK.TRANS64 P0, [R3+URZ], R0 ;  /* 0x00000000030085a7 */ /* 0x000ee4000800007f */
[----:B---3--:R-:W-:Y:S05]  /*c4b0*/  @!P0 BRA `(.L_x_311) ;  /* 0xfffffffc00f08947 */ /* 0x008fea000383ffff */
.L_x_306:
[----:B------:R-:W-:Y:S05]  /*c4c0*/  BSYNC B0 ;  /* 0x0000000000007941 */ /* 0x000fea0003800000 */
.L_x_305:
[----:B------:R-:W-:Y:S05]  /*c4d0*/  EXIT ;  /* 0x000000000000794d */ /* 0x000fea0003800000 */
.L_x_21:
[----:B----4-:R4:W0:Y:S02]  /*c4e0*/  SYNCS.PHASECHK.TRANS64.TRYWAIT P1, [R3+URZ], R0 ;  /* 0x00000000030075a7 */ /* 0x010824000802017f */
[----:B0-----:R-:W-:Y:S05]  /*c4f0*/  @!P1 NANOSLEEP.SYNCS 0x989680 ;  /* 0x009896800000995d */ /* 0x001fea0003900000 */
[----:B------:R-:W0:Y:S02]  /*c500*/  @!P1 SYNCS.PHASECHK.TRANS64 P1, [R3+URZ], R0 ;  /* 0x00000000030095a7 */ /* 0x000e24000802007f */
[----:B0-----:R-:W-:Y:S05]  /*c510*/  @!P1 BRA `(.L_x_21) ;  /* 0xfffffffc00f09947 */ /* 0x001fea000383ffff */
[----:B------:R-:W-:Y:S05]  /*c520*/  BRA `(.L_x_20) ;  /* 0xffffff4c00fc7947 */ /* 0x000fea000383ffff */
.L_x_26:
[----:B-1----:R1:W3:Y:S02]  /*c530*/  SYNCS.PHASECHK.TRANS64.TRYWAIT P1, [R5+URZ], R4 ;  /* 0x00000004050075a7 */ /* 0x0022e4000802017f */
[----:B---3--:R-:W-:Y:S05]  /*c540*/  @!P1 NANOSLEEP.SYNCS 0x989680 ;  /* 0x009896800000995d */ /* 0x008fea0003900000 */
[----:B------:R-:W3:Y:S02]  /*c550*/  @!P1 SYNCS.PHASECHK.TRANS64 P1, [R5+URZ], R4 ;  /* 0x00000004050095a7 */ /* 0x000ee4000802007f */
[----:B---3--:R-:W-:Y:S05]  /*c560*/  @!P1 BRA `(.L_x_26) ;  /* 0xfffffffc00f09947 */ /* 0x008fea000383ffff */
[----:B------:R-:W-:Y:S05]  /*c570*/  BRA `(.L_x_25) ;  /* 0xffffff54003c7947 */ /* 0x000fea000383ffff */
.L_x_293:
[----:B------:R-:W-:Y:S01]  /*c580*/  BSSY B1, `(.L_x_312) ;  /* 0x0000006000017945 */ /* 0x000fe20003800000 */
[----:B------:R-:W-:-:S07]  /*c590*/  IMAD.MOV.U32 R15, RZ, RZ, -0x1 ;  /* 0xffffffffff0f7424 */ /* 0x000fce00078e00ff */
[----:B------:R-:W-:Y:S05]  /*c5a0*/  WARPSYNC.COLLECTIVE R15, `(.L_x_313) ;  /* 0x000000000f0c7348 */ /* 0x000fea0003c00000 */
[----:B------:R-:W-:Y:S02]  /*c5b0*/  ELECT P6, UR62, PT ;  /* 0x00000000003e782f */ /* 0x000fe400038c0000 */
[----:B------:R-:W-:Y:S01]  /*c5c0*/  MOV R14, UR62 ;  /* 0x0000003e000e7c02 */ /* 0x000fe20008000f00 */
[----:B------:R-:W-:Y:S10]  /*c5d0*/  ENDCOLLECTIVE ;  /* 0x000000000000791b */ /* 0x000ff40003800000 */
.L_x_313:
[----:B------:R-:W-:Y:S05]  /*c5e0*/  BSYNC B1 ;  /* 0x0000000000017941 */ /* 0x000fea0003800000 */
.L_x_312:
[----:B------:R-:W-:Y:S05]  /*c5f0*/  BRA `(.L_x_314) ;  /* 0xfffffff0003c7947 */ /* 0x000fea000383ffff */
.L_x_296:
[----:B0-----:R0:W1:Y:S02]  /*c600*/  SYNCS.PHASECHK.TRANS64.TRYWAIT P0, [R20+URZ+0x20], R7 ;  /* 0x00002007140075a7 */ /* 0x001064000800017f */
[----:B-1----:R-:W-:Y:S05]  /*c610*/  @!P0 NANOSLEEP.SYNCS 0x989680 ;  /* 0x009896800000895d */ /* 0x002fea0003900000 */
[----:B------:R-:W1:Y:S02]  /*c620*/  @!P0 SYNCS.PHASECHK.TRANS64 P0, [R20+URZ+0x20], R7 ;  /* 0x00002007140085a7 */ /* 0x000e64000800007f */
[----:B-1----:R-:W-:Y:S05]  /*c630*/  @!P0 BRA `(.L_x_296) ;  /* 0xfffffffc00f08947 */ /* 0x002fea000383ffff */
[----:B------:R-:W-:Y:S05]  /*c640*/  BRA `(.L_x_315) ;  /* 0xfffffff000747947 */ /* 0x000fea000383ffff */
.L_x_304:
[----:B------:R-:W-:Y:S01]  /*c650*/  BSSY B0, `(.L_x_316) ;  /* 0x0000006000007945 */ /* 0x000fe20003800000 */
[----:B------:R-:W-:-:S07]  /*c660*/  IMAD.MOV.U32 R15, RZ, RZ, -0x1 ;  /* 0xffffffffff0f7424 */ /* 0x000fce00078e00ff */
[----:B------:R-:W-:Y:S05]  /*c670*/  WARPSYNC.COLLECTIVE R15, `(.L_x_317) ;  /* 0x000000000f0c7348 */ /* 0x000fea0003c00000 */
[----:B------:R-:W-:Y:S02]  /*c680*/  ELECT P6, UR62, PT ;  /* 0x00000000003e782f */ /* 0x000fe400038c0000 */
[----:B------:R-:W-:Y:S01]  /*c690*/  MOV R14, UR62 ;  /* 0x0000003e000e7c02 */ /* 0x000fe20008000f00 */
[----:B------:R-:W-:Y:S10]  /*c6a0*/  ENDCOLLECTIVE ;  /* 0x000000000000791b */ /* 0x000ff40003800000 */
.L_x_317:
[----:B------:R-:W-:Y:S05]  /*c6b0*/  BSYNC B0 ;  /* 0x0000000000007941 */ /* 0x000fea0003800000 */
.L_x_316:
[----:B------:R-:W-:Y:S05]  /*c6c0*/  BRA `(.L_x_318) ;  /* 0xfffffff800d07947 */ /* 0x000fea000383ffff */
.L_x_308:
[----:B0-----:R0:W1:Y:S02]  /*c6d0*/  SYNCS.PHASECHK.TRANS64.TRYWAIT P0, [R7+URZ], R4 ;  /* 0x00000004070075a7 */ /* 0x001064000800017f */
[----:B-1----:R-:W-:Y:S05]  /*c6e0*/  @!P0 NANOSLEEP.SYNCS 0x989680 ;  /* 0x009896800000895d */ /* 0x002fea0003900000 */
[----:B------:R-:W1:Y:S02]  /*c6f0*/  @!P0 SYNCS.PHASECHK.TRANS64 P0, [R7+URZ], R4 ;  /* 0x00000004070085a7 */ /* 0x000e64000800007f */
[----:B-1----:R-:W-:Y:S05]  /*c700*/  @!P0 BRA `(.L_x_308) ;  /* 0xfffffffc00f08947 */ /* 0x002fea000383ffff */
[----:B------:R-:W-:Y:S05]  /*c710*/  BRA `(.L_x_319) ;  /* 0xfffffffc00107947 */ /* 0x000fea000383ffff */
.L_x_309:
[----:B0-----:R0:W1:Y:S02]  /*c720*/  SYNCS.PHASECHK.TRANS64.TRYWAIT P0, [R8+URZ], R5 ;  /* 0x00000005080075a7 */ /* 0x001064000800017f */
[----:B-1----:R-:W-:Y:S05]  /*c730*/  @!P0 NANOSLEEP.SYNCS 0x989680 ;  /* 0x009896800000895d */ /* 0x002fea0003900000 */
[----:B------:R-:W1:Y:S02]  /*c740*/  @!P0 SYNCS.PHASECHK.TRANS64 P0, [R8+URZ], R5 ;  /* 0x00000005080085a7 */ /* 0x000e64000800007f */
[----:B-1----:R-:W-:Y:S05]  /*c750*/  @!P0 BRA `(.L_x_309) ;  /* 0xfffffffc00f08947 */ /* 0x002fea000383ffff */
[----:B------:R-:W-:Y:S05]  /*c760*/  BRA `(.L_x_320) ;  /* 0xfffffffc00207947 */ /* 0x000fea000383ffff */
.L_x_310:
[----:B-1----:R1:W2:Y:S02]  /*c770*/  SYNCS.PHASECHK.TRANS64.TRYWAIT P0, [R11+URZ], R6 ;  /* 0x000000060b0075a7 */ /* 0x0022a4000800017f */
[----:B--2---:R-:W-:Y:S05]  /*c780*/  @!P0 NANOSLEEP.SYNCS 0x989680 ;  /* 0x009896800000895d */ /* 0x004fea0003900000 */
[----:B------:R-:W2:Y:S02]  /*c790*/  @!P0 SYNCS.PHASECHK.TRANS64 P0, [R11+URZ], R6 ;  /* 0x000000060b0085a7 */ /* 0x000ea4000800007f */
[----:B--2---:R-:W-:Y:S05]  /*c7a0*/  @!P0 BRA `(.L_x_310) ;  /* 0xfffffffc00f08947 */ /* 0x004fea000383ffff */
[----:B------:R-:W-:Y:S05]  /*c7b0*/  BRA `(.L_x_321) ;  /* 0xfffffffc00287947 */ /* 0x000fea000383ffff */
.L_x_322:
[----:B------:R-:W-:-:S00]  /*c7c0*/  BRA `(.L_x_322) ;  /* 0xfffffffc00fc7947 */ /* 0x000fc0000383ffff */
[----:B------:R-:W-:-:S00]  /*c7d0*/  NOP ;  /* 0x0000000000007918 */ /* 0x000fc00000000000 */
        /* <DEDUP_REMOVED lines=10> */
.L_x_323:


//--------------------- .nv.global.init           --------------------------
	.section	.nv.global.init,"aw",@progbits
.nv.global.init:
	.type		$str$22,@object
	.size		$str$22,($str$23 - $str$22)
$str$22:
        /*0000*/ 	.byte	0x6b, 0x5f, 0x74, 0x69, 0x6c, 0x65, 0x5f, 0x63, 0x6f, 0x75, 0x6e, 0x74, 0x20, 0x3e, 0x3d, 0x20
        /*0010*/ 	.byte	0x31, 0x00
	.type		$str$23,@object
	.size		$str$23,(__unnamed_1 - $str$23)
$str$23:
        /*0012*/ 	.byte	0x2f, 0x74, 0x6d, 0x70, 0x2f, 0x63, 0x75, 0x74, 0x6c, 0x61, 0x73, 0x73, 0x5f, 0x73, 0x77, 0x65
        /*0022*/ 	.byte	0x65, 0x70, 0x5f, 0x73, 0x72, 0x63, 0x2f, 0x69, 0x6e, 0x63, 0x6c, 0x75, 0x64, 0x65, 0x2f, 0x63
        /*0032*/ 	.byte	0x75, 0x74, 0x6c, 0x61, 0x73, 0x73, 0x2f, 0x67, 0x65, 0x6d, 0x6d, 0x2f, 0x63, 0x6f, 0x6c, 0x6c
        /*0042*/ 	.byte	0x65, 0x63, 0x74, 0x69, 0x76, 0x65, 0x2f, 0x73, 0x6d, 0x39, 0x30, 0x5f, 0x6d, 0x6d, 0x61, 0x5f
        /*0052*/ 	.byte	0x74, 0x6d, 0x61, 0x5f, 0x67, 0x6d, 0x6d, 0x61, 0x5f, 0x73, 0x73, 0x5f, 0x77, 0x61, 0x72, 0x70
        /*0062*/ 	.byte	0x73, 0x70, 0x65, 0x63, 0x69, 0x61, 0x6c, 0x69, 0x7a, 0x65, 0x64, 0x2e, 0x68, 0x70, 0x70, 0x00
	.type		__unnamed_1,@object
	.size		__unnamed_1,(.L_0 - __unnamed_1)
__unnamed_1:
        /*0072*/ 	.byte	0x76, 0x6f, 0x69, 0x64, 0x20, 0x63, 0x75, 0x74, 0x6c, 0x61, 0x73, 0x73, 0x3a, 0x3a, 0x67, 0x65
        /* <DEDUP_REMOVED lines=180> */
        /*0bc2*/ 	.byte	0x6e, 0x74, 0x69, 0x74, 0x79, 0x5d, 0x00
.L_0:


//--------------------- .nv.shared._ZN7cutlass13device_kernelINS_4gemm6kernel13GemmUniversalIN4cute5tupleIJiiiiEEENS1_10collective13CollectiveMmaINS1_34MainloopSm90TmaGmmaWarpSpecializedILi4ENS5_IJNS4_1CILi2EEENSA_ILi1EEESC_EEENS1_35KernelTmaWarpSpecializedCooperativeEEENS5_IJNSA_ILi256EEENSA_ILi128EEENSA_ILi64EEEEEENS_6half_tENS5_IJlSC_lEEESK_SL_NS4_8TiledMMAINS4_8MMA_AtomIJNS4_4SM904GMMA26MMA_64x128x16_F32F16F16_SSILNSP_5MajorE0ELSR_0ELNSP_7ScaleInE1ELSS_1EEEEEENS4_6LayoutISD_NS5_IJSC_NSA_ILi0EEESW_EEEEENS5_IJNS4_10UnderscoreESZ_SZ_EEEEENS4_13SM90_TMA_LOADENS4_14ComposedLayoutINS4_7SwizzleILi3ELi4ELi3EEENS4_18smem_ptr_flag_bitsILi16EEENSV_INS5_IJNSA_ILi8EEESI_EEENS5_IJSI_SC_EEEEEEEvNS4_8identityENS4_23SM90_TMA_LOAD_MULTICASTES1C_vS1D_EENS_8epilogue10collective6detail29Sm90TmaWarpSpecializedAdapterINS1H_15DefaultEpilogueISK_SL_SL_NS1G_6thread17LinearCombinationISK_Li1EffLNS1L_9ScaleType4KindE0ELNS_15FloatRoundStyleE2ESK_EENS1_15EpilogueDefaultEEEEEvvEEEEvNT_6ParamsE --------------------------
	.section	.nv.shared._ZN7cutlass13device_kernelINS_4gemm6kernel13GemmUniversalIN4cute5tupleIJiiiiEEENS1_10collective13CollectiveMmaINS1_34MainloopSm90TmaGmmaWarpSpecializedILi4ENS5_IJNS4_1CILi2EEENSA_ILi1EEESC_EEENS1_35KernelTmaWarpSpecializedCooperativeEEENS5_IJNSA_ILi256EEENSA_ILi128EEENSA_ILi64EEEEEENS_6half_tENS5_IJlSC_lEEESK_SL_NS4_8TiledMMAINS4_8MMA_AtomIJNS4_4SM904GMMA26MMA_64x128x16_F32F16F16_SSILNSP_5MajorE0ELSR_0ELNSP_7ScaleInE1ELSS_1EEEEEENS4_6LayoutISD_NS5_IJSC_NSA_ILi0EEESW_EEEEENS5_IJNS4_10UnderscoreESZ_SZ_EEEEENS4_13SM90_TMA_LOADENS4_14ComposedLayoutINS4_7SwizzleILi3ELi4ELi3EEENS4_18smem_ptr_flag_bitsILi16EEENSV_INS5_IJNSA_ILi8EEESI_EEENS5_IJSI_SC_EEEEEEEvNS4_8identityENS4_23SM90_TMA_LOAD_MULTICASTES1C_vS1D_EENS_8epilogue10collective6detail29Sm90TmaWarpSpecializedAdapterINS1H_15DefaultEpilogueISK_SL_SL_NS1G_6thread17LinearCombinationISK_Li1EffLNS1L_9ScaleType4KindE0ELNS_15FloatRoundStyleE2ESK_EENS1_15EpilogueDefaultEEEEEvvEEEEvNT_6ParamsE,"aw",@nobits
	.sectionflags	@""
	.align	16
	.zero		1024


//--------------------- .nv.shared.reserved.0     --------------------------
	.section	.nv.shared.reserved.0,"aw",@nobits
	.weak		__nv_reservedSMEM_offset_0_alias
	.size		__nv_reservedSMEM_offset_0_alias, 0, 0
	.other		__nv_reservedSMEM_offset_0_alias,@"STO_CUDA_RESERVED_SHARED STV_DEFAULT"
__nv_reservedSMEM_offset_0_alias:
	.zero		0


//--------------------- .nv.global                --------------------------
	.section	.nv.global,"aw",@nobits
.nv.global:
	.type		_ZN39_INTERNAL_c597bd34_4_k_cu_700f1472_34934cute1_E,@object
	.size		_ZN39_INTERNAL_c597bd34_4_k_cu_700f1472_34934cute1_E,(_ZN39_INTERNAL_c597bd34_4_k_cu_700f1472_34934cuda3std3__45__cpo6cbeginE - _ZN39_INTERNAL_c597bd34_4_k_cu_700f1472_34934cute1_E)
_ZN39_INTERNAL_c597bd34_4_k_cu_700f1472_34934cute1_E:
	.zero		1
	.type		_ZN39_INTERNAL_c597bd34_4_k_cu_700f1472_34934cuda3std3__45__cpo6cbeginE,@object
	.size		_ZN39_INTERNAL_c597bd34_4_k_cu_700f1472_34934cuda3std3__45__cpo6cbeginE,(_ZN39_INTERNAL_c597bd34_4_k_cu_700f1472_34934cuda3std3__48in_placeE - _ZN39_INTERNAL_c597bd34_4_k_cu_700f1472_34934cuda3std3__45__cpo6cbeginE)
_ZN39_INTERNAL_c597bd34_4_k_cu_700f1472_34934cuda3std3__45__cpo6cbeginE:
	.zero		1
	.type		_ZN39_INTERNAL_c597bd34_4_k_cu_700f1472_34934cuda3std3__48in_placeE,@object
	.size		_ZN39_INTERNAL_c597bd34_4_k_cu_700f1472_34934cuda3std3__48in_placeE,(_ZN39_INTERNAL_c597bd34_4_k_cu_700f1472_34934cuda3std6ranges3__45__cpo9iter_moveE - _ZN39_INTERNAL_c597bd34_4_k_cu_700f1472_34934cuda3std3__48in_placeE)
_ZN39_INTERNAL_c597bd34_4_k_cu_700f1472_34934cuda3std3__48in_placeE:
	.zero		1
	.type		_ZN39_INTERNAL_c597bd34_4_k_cu_700f1472_34934cuda3std6ranges3__45__cpo9iter_moveE,@object
	.size		_ZN39_INTERNAL_c597bd34_4_k_cu_700f1472_34934cuda3std6ranges3__45__cpo9iter_moveE,(_ZN39_INTERNAL_c597bd34_4_k_cu_700f1472_34934cuda3std3__45__cpo5beginE - _ZN39_INTERNAL_c597bd34_4_k_cu_700f1472_34934cuda3std6ranges3__45__cpo9iter_moveE)
_ZN39_INTERNAL_c597bd34_4_k_cu_700f1472_34934cuda3std6ranges3__45__cpo9iter_moveE:
	.zero		1
	.type		_ZN39_INTERNAL_c597bd34_4_k_cu_700f1472_34934cuda3std3__45__cpo5beginE,@object
	.size		_ZN39_INTERNAL_c597bd34_4_k_cu_700f1472_34934cuda3std3__45__cpo5beginE,(_ZN39_INTERNAL_c597bd34_4_k_cu_700f1472_34934cuda3std3__441_GLOBAL__N__c597bd34_4_k_cu_700f1472_34936ignoreE - _ZN39_INTERNAL_c597bd34_4_k_cu_700f1472_34934cuda3std3__45__cpo5beginE)
_ZN39_INTERNAL_c597bd34_4_k_cu_700f1472_34934cuda3std3__45__cpo5beginE:
	.zero		1
	.type		_ZN39_INTERNAL_c597bd34_4_k_cu_700f1472_34934cuda3std3__441_GLOBAL__N__c597bd34_4_k_cu_700f1472_34936ignoreE,@object
	.size		_ZN39_INTERNAL_c597bd34_4_k_cu_700f1472_34934cuda3std3__441_GLOBAL__N__c597bd34_4_k_cu_700f1472_34936ignoreE,(_ZN39_INTERNAL_c597bd34_4_k_cu_700f1472_34934cute7productE - _ZN39_INTERNAL_c597bd34_4_k_cu_700f1472_34934cuda3std3__441_GLOBAL__N__c597bd34_4_k_cu_700f1472_34936ignoreE)
_ZN39_INTERNAL_c597bd34_4_k_cu_700f1472_34934cuda3std3__441_GLOBAL__N__c597bd34_4_k_cu_700f1472_34936ignoreE:
	.zero		1
	.type		_ZN39_INTERNAL_c597bd34_4_k_cu_700f1472_34934cute7productE,@object
	.size		_ZN39_INTERNAL_c597bd34_4_k_cu_700f1472_34934cute7productE,(_ZN39_INTERNAL_c597bd34_4_k_cu_700f1472_34934cuda3std3__45__cpo3endE - _ZN39_INTERNAL_c597bd34_4_k_cu_700f1472_34934cute7productE)
_ZN39_INTERNAL_c597bd34_4_k_cu_700f1472_34934cute7productE:
	.zero		1
	.type		_ZN39_INTERNAL_c597bd34_4_k_cu_700f1472_34934cuda3std3__45__cpo3endE,@object
	.size		_ZN39_INTERNAL_c597bd34_4_k_cu_700f1472_34934cuda3std3__45__cpo3endE,(_ZN39_INTERNAL_c597bd34_4_k_cu_700f1472_34934cuda3std3__419piecewise_constructE - _ZN39_INTERNAL_c597bd34_4_k_cu_700f1472_34934cuda3std3__45__cpo3endE)
_ZN39_INTERNAL_c597bd34_4_k_cu_700f1472_34934cuda3std3__45__cpo3endE:
	.zero		1
	.type		_ZN39_INTERNAL_c597bd34_4_k_cu_700f1472_34934cuda3std3__419piecewise_constructE,@object
	.size		_ZN39_INTERNAL_c597bd34_4_k_cu_700f1472_34934cuda3std3__419piecewise_constructE,(_ZN39_INTERNAL_c597bd34_4_k_cu_700f1472_34934cuda3std3__45__cpo4cendE - _ZN39_INTERNAL_c597bd34_4_k_cu_700f1472_34934cuda3std3__419piecewise_constructE)
_ZN39_INTERNAL_c597bd34_4_k_cu_700f1472_34934cuda3std3__419piecewise_constructE:
	.zero		1
	.type		_ZN39_INTERNAL_c597bd34_4_k_cu_700f1472_34934cuda3std3__45__cpo4cendE,@object
	.size		_ZN39_INTERNAL_c597bd34_4_k_cu_700f1472_34934cuda3std3__45__cpo4cendE,(_ZN39_INTERNAL_c597bd34_4_k_cu_700f1472_34934cuda3std6ranges3__45__cpo4swapE - _ZN39_INTERNAL_c597bd34_4_k_cu_700f1472_34934cuda3std3__45__cpo4cendE)
_ZN39_INTERNAL_c597bd34_4_k_cu_700f1472_34934cuda3std3__45__cpo4cendE:
	.zero		1
	.type		_ZN39_INTERNAL_c597bd34_4_k_cu_700f1472_34934cuda3std6ranges3__45__cpo4swapE,@object
	.size		_ZN39_INTERNAL_c597bd34_4_k_cu_700f1472_34934cuda3std6ranges3__45__cpo4swapE,(.L_8 - _ZN39_INTERNAL_c597bd34_4_k_cu_700f1472_34934cuda3std6ranges3__45__cpo4swapE)
_ZN39_INTERNAL_c597bd34_4_k_cu_700f1472_34934cuda3std6ranges3__45__cpo4swapE:
	.zero		1
.L_8:


//--------------------- .nv.constant0._ZN7cutlass13device_kernelINS_4gemm6kernel13GemmUniversalIN4cute5tupleIJiiiiEEENS1_10collective13CollectiveMmaINS1_34MainloopSm90TmaGmmaWarpSpecializedILi4ENS5_IJNS4_1CILi2EEENSA_ILi1EEESC_EEENS1_35KernelTmaWarpSpecializedCooperativeEEENS5_IJNSA_ILi256EEENSA_ILi128EEENSA_ILi64EEEEEENS_6half_tENS5_IJlSC_lEEESK_SL_NS4_8TiledMMAINS4_8MMA_AtomIJNS4_4SM904GMMA26MMA_64x128x16_F32F16F16_SSILNSP_5MajorE0ELSR_0ELNSP_7ScaleInE1ELSS_1EEEEEENS4_6LayoutISD_NS5_IJSC_NSA_ILi0EEESW_EEEEENS5_IJNS4_10UnderscoreESZ_SZ_EEEEENS4_13SM90_TMA_LOADENS4_14ComposedLayoutINS4_7SwizzleILi3ELi4ELi3EEENS4_18smem_ptr_flag_bitsILi16EEENSV_INS5_IJNSA_ILi8EEESI_EEENS5_IJSI_SC_EEEEEEEvNS4_8identityENS4_23SM90_TMA_LOAD_MULTICASTES1C_vS1D_EENS_8epilogue10collective6detail29Sm90TmaWarpSpecializedAdapterINS1H_15DefaultEpilogueISK_SL_SL_NS1G_6thread17LinearCombinationISK_Li1EffLNS1L_9ScaleType4KindE0ELNS_15FloatRoundStyleE2ESK_EENS1_15EpilogueDefaultEEEEEvvEEEEvNT_6ParamsE --------------------------
	.section	.nv.constant0._ZN7cutlass13device_kernelINS_4gemm6kernel13GemmUniversalIN4cute5tupleIJiiiiEEENS1_10collective13CollectiveMmaINS1_34MainloopSm90TmaGmmaWarpSpecializedILi4ENS5_IJNS4_1CILi2EEENSA_ILi1EEESC_EEENS1_35KernelTmaWarpSpecializedCooperativeEEENS5_IJNSA_ILi256EEENSA_ILi128EEENSA_ILi64EEEEEENS_6half_tENS5_IJlSC_lEEESK_SL_NS4_8TiledMMAINS4_8MMA_AtomIJNS4_4SM904GMMA26MMA_64x128x16_F32F16F16_SSILNSP_5MajorE0ELSR_0ELNSP_7ScaleInE1ELSS_1EEEEEENS4_6LayoutISD_NS5_IJSC_NSA_ILi0EEESW_EEEEENS5_IJNS4_10UnderscoreESZ_SZ_EEEEENS4_13SM90_TMA_LOADENS4_14ComposedLayoutINS4_7SwizzleILi3ELi4ELi3EEENS4_18smem_ptr_flag_bitsILi16EEENSV_INS5_IJNSA_ILi8EEESI_EEENS5_IJSI_SC_EEEEEEEvNS4_8identityENS4_23SM90_TMA_LOAD_MULTICASTES1C_vS1D_EENS_8epilogue10collective6detail29Sm90TmaWarpSpecializedAdapterINS1H_15DefaultEpilogueISK_SL_SL_NS1G_6thread17LinearCombinationISK_Li1EffLNS1L_9ScaleType4KindE0ELNS_15FloatRoundStyleE2ESK_EENS1_15EpilogueDefaultEEEEEvvEEEEvNT_6ParamsE,"a",@progbits
	.sectionflags	@""
	.align	4
.nv.constant0._ZN7cutlass13device_kernelINS_4gemm6kernel13GemmUniversalIN4cute5tupleIJiiiiEEENS1_10collective13CollectiveMmaINS1_34MainloopSm90TmaGmmaWarpSpecializedILi4ENS5_IJNS4_1CILi2EEENSA_ILi1EEESC_EEENS1_35KernelTmaWarpSpecializedCooperativeEEENS5_IJNSA_ILi256EEENSA_ILi128EEENSA_ILi64EEEEEENS_6half_tENS5_IJlSC_lEEESK_SL_NS4_8TiledMMAINS4_8MMA_AtomIJNS4_4SM904GMMA26MMA_64x128x16_F32F16F16_SSILNSP_5MajorE0ELSR_0ELNSP_7ScaleInE1ELSS_1EEEEEENS4_6LayoutISD_NS5_IJSC_NSA_ILi0EEESW_EEEEENS5_IJNS4_10UnderscoreESZ_SZ_EEEEENS4_13SM90_TMA_LOADENS4_14ComposedLayoutINS4_7SwizzleILi3ELi4ELi3EEENS4_18smem_ptr_flag_bitsILi16EEENSV_INS5_IJNSA_ILi8EEESI_EEENS5_IJSI_SC_EEEEEEEvNS4_8identityENS4_23SM90_TMA_LOAD_MULTICASTES1C_vS1D_EENS_8epilogue10collective6detail29Sm90TmaWarpSpecializedAdapterINS1H_15DefaultEpilogueISK_SL_SL_NS1G_6thread17LinearCombinationISK_Li1EffLNS1L_9ScaleType4KindE0ELNS_15FloatRoundStyleE2ESK_EENS1_15EpilogueDefaultEEEEEvvEEEEvNT_6ParamsE:
	.zero		1664


//--------------------- SYMBOLS --------------------------

	.type		.nv.reservedSmem.offset0,@object
	.size		.nv.reservedSmem.offset0,0x4
	.type		__assertfail,@function
